	.target	sm_100a

	.elftype	@"ET_EXEC"


//--------------------- .note.nv.tkinfo           --------------------------
	.section	.note.nv.tkinfo,"",@"SHT_NOTE"
	.sectionflags	@"SHF_NOTE_NV_TKINFO"
	.tkinfo
        /*0018*/ 	.word	0x00000081
        /*0030*/ 	.string	""
        /*0030*/ 	.string	"ptxas-blackwell"
        /*0030*/ 	.string	"Cuda compilation tools, release 12.9, V12.9.86"
        /*0030*/ 	.string	"Build cuda_12.9.r12.9/compiler.36037853_0"
        /*0030*/ 	.string	"-v  -suppress-debug-info  -lineinfo  -arch sm_100a "



//--------------------- .note.nv.cuver            --------------------------
	.section	.note.nv.cuver,"",@"SHT_NOTE"
	.sectionflags	@"SHF_NOTE_NV_CUVER"
        /*0018*/ 	.short	0x0001
        /*001a*/ 	.short	0x0064
        /*001c*/ 	.short	0x0001
        /*001e*/ 	.short	0x0000
        /*0020*/ 	.short	0x0001
        /*0022*/ 	.short	0x0000


//--------------------- .nv.info                  --------------------------
	.section	.nv.info,"",@"SHT_CUDA_INFO"
	.align	4


	//----- nvinfo : EIATTR_REGCOUNT
	.align		4
        /*0000*/ 	.byte	0x04, 0x2f
        /*0002*/ 	.short	(.L_4 - .L_3)
	.align		4
.L_3:
        /*0004*/ 	.word	index@(gluon_tcgen05)
        /*0008*/ 	.word	0x00000027


	//----- nvinfo : EIATTR_FRAME_SIZE
	.align		4
.L_4:
        /*000c*/ 	.byte	0x04, 0x11
        /*000e*/ 	.short	(.L_6 - .L_5)
	.align		4
.L_5:
        /*0010*/ 	.word	index@($__internal_2_$__cuda_sm10x_tcgen05_guardrail_trap_unallocated_columns_being_dealloced)
        /*0014*/ 	.word	0x00000000


	//----- nvinfo : EIATTR_FRAME_SIZE
	.align		4
.L_6:
        /*0018*/ 	.byte	0x04, 0x11
        /*001a*/ 	.short	(.L_8 - .L_7)
	.align		4
.L_7:
        /*001c*/ 	.word	index@($__internal_1_$__cuda_sm10x_tcgen05_guardrail_trap_phase_invalid_during_alloc)
        /*0020*/ 	.word	0x00000000


	//----- nvinfo : EIATTR_FRAME_SIZE
	.align		4
.L_8:
        /*0024*/ 	.byte	0x04, 0x11
        /*0026*/ 	.short	(.L_10 - .L_9)
	.align		4
.L_9:
        /*0028*/ 	.word	index@($__internal_0_$__cuda_sm10x_tcgen05_guardrail_trap_col_being_dealloced_not_returned_by_alloc)
        /*002c*/ 	.word	0x00000000


	//----- nvinfo : EIATTR_FRAME_SIZE
	.align		4
.L_10:
        /*0030*/ 	.byte	0x04, 0x11
        /*0032*/ 	.short	(.L_12 - .L_11)
	.align		4
.L_11:
        /*0034*/ 	.word	index@(gluon_tcgen05)
        /*0038*/ 	.word	0x00000000


	//----- nvinfo : EIATTR_MIN_STACK_SIZE
	.align		4
.L_12:
        /*003c*/ 	.byte	0x04, 0x12
        /*003e*/ 	.short	(.L_14 - .L_13)
	.align		4
.L_13:
        /*0040*/ 	.word	index@(gluon_tcgen05)
        /*0044*/ 	.word	0x00000000
.L_14:


//--------------------- .nv.info.gluon_tcgen05    --------------------------
	.section	.nv.info.gluon_tcgen05,"",@"SHT_CUDA_INFO"
	.sectionflags	@""
	.align	4


	//----- nvinfo : EIATTR_CUDA_API_VERSION
	.align		4
        /*0000*/ 	.byte	0x04, 0x37
        /*0002*/ 	.short	(.L_16 - .L_15)
.L_15:
        /*0004*/ 	.word	0x00000081


	//----- nvinfo : EIATTR_KPARAM_INFO
	.align		4
.L_16:
        /*0008*/ 	.byte	0x04, 0x17
        /*000a*/ 	.short	(.L_18 - .L_17)
.L_17:
        /*000c*/ 	.word	0x00000000
        /*0010*/ 	.short	0x000a
        /*0012*/ 	.short	0x0048
        /*0014*/ 	.byte	0x00, 0xf4, 0x21, 0x00


	//----- nvinfo : EIATTR_KPARAM_INFO
	.align		4
.L_18:
        /*0018*/ 	.byte	0x04, 0x17
        /*001a*/ 	.short	(.L_20 - .L_19)
.L_19:
        /*001c*/ 	.word	0x00000000
        /*0020*/ 	.short	0x0009
        /*0022*/ 	.short	0x0040
        /*0024*/ 	.byte	0x00, 0xf4, 0x21, 0x00


	//----- nvinfo : EIATTR_KPARAM_INFO
	.align		4
.L_20:
        /*0028*/ 	.byte	0x04, 0x17
        /*002a*/ 	.short	(.L_22 - .L_21)
.L_21:
        /*002c*/ 	.word	0x00000000
        /*0030*/ 	.short	0x0008
        /*0032*/ 	.short	0x0038
        /*0034*/ 	.byte	0x00, 0xf0, 0x21, 0x00


	//----- nvinfo : EIATTR_KPARAM_INFO
	.align		4
.L_22:
        /*0038*/ 	.byte	0x04, 0x17
        /*003a*/ 	.short	(.L_24 - .L_23)
.L_23:
        /*003c*/ 	.word	0x00000000
        /*0040*/ 	.short	0x0007
        /*0042*/ 	.short	0x0030
        /*0044*/ 	.byte	0x00, 0xf0, 0x21, 0x00


	//----- nvinfo : EIATTR_KPARAM_INFO
	.align		4
.L_24:
        /*0048*/ 	.byte	0x04, 0x17
        /*004a*/ 	.short	(.L_26 - .L_25)
.L_25:
        /*004c*/ 	.word	0x00000000
        /*0050*/ 	.short	0x0006
        /*0052*/ 	.short	0x0028
        /*0054*/ 	.byte	0x00, 0xf0, 0x21, 0x00


	//----- nvinfo : EIATTR_KPARAM_INFO
	.align		4
.L_26:
        /*0058*/ 	.byte	0x04, 0x17
        /*005a*/ 	.short	(.L_28 - .L_27)
.L_27:
        /*005c*/ 	.word	0x00000000
        /*0060*/ 	.short	0x0005
        /*0062*/ 	.short	0x0020
        /*0064*/ 	.byte	0x00, 0xf0, 0x11, 0x00


	//----- nvinfo : EIATTR_KPARAM_INFO
	.align		4
.L_28:
        /*0068*/ 	.byte	0x04, 0x17
        /*006a*/ 	.short	(.L_30 - .L_29)
.L_29:
        /*006c*/ 	.word	0x00000000
        /*0070*/ 	.short	0x0004
        /*0072*/ 	.short	0x001c
        /*0074*/ 	.byte	0x00, 0xf0, 0x11, 0x00


	//----- nvinfo : EIATTR_KPARAM_INFO
	.align		4
.L_30:
        /*0078*/ 	.byte	0x04, 0x17
        /*007a*/ 	.short	(.L_32 - .L_31)
.L_31:
        /*007c*/ 	.word	0x00000000
        /*0080*/ 	.short	0x0003
        /*0082*/ 	.short	0x0018
        /*0084*/ 	.byte	0x00, 0xf0, 0x11, 0x00


	//----- nvinfo : EIATTR_KPARAM_INFO
	.align		4
.L_32:
        /*0088*/ 	.byte	0x04, 0x17
        /*008a*/ 	.short	(.L_34 - .L_33)
.L_33:
        /*008c*/ 	.word	0x00000000
        /*0090*/ 	.short	0x0002
        /*0092*/ 	.short	0x0010
        /*0094*/ 	.byte	0x00, 0xf4, 0x21, 0x00


	//----- nvinfo : EIATTR_KPARAM_INFO
	.align		4
.L_34:
        /*0098*/ 	.byte	0x04, 0x17
        /*009a*/ 	.short	(.L_36 - .L_35)
.L_35:
        /*009c*/ 	.word	0x00000000
        /*00a0*/ 	.short	0x0001
        /*00a2*/ 	.short	0x0008
        /*00a4*/ 	.byte	0x00, 0xf4, 0x21, 0x00


	//----- nvinfo : EIATTR_KPARAM_INFO
	.align		4
.L_36:
        /*00a8*/ 	.byte	0x04, 0x17
        /*00aa*/ 	.short	(.L_38 - .L_37)
.L_37:
        /*00ac*/ 	.word	0x00000000
        /*00b0*/ 	.short	0x0000
        /*00b2*/ 	.short	0x0000
        /*00b4*/ 	.byte	0x00, 0xf4, 0x21, 0x00


	//----- nvinfo : EIATTR_AT_ENTRY_FRAGMENTS
	.align		4
.L_38:
        /*00b8*/ 	.byte	0x04, 0x4f
        /*00ba*/ 	.short	(.L_40 - .L_39)


	//   ....[0]....
.L_39:
        /*00bc*/ 	.word	0x00000004


	//----- nvinfo : EIATTR_RESERVED_SMEM_USED
	.align		4
.L_40:
        /*00c0*/ 	.byte	0x01, 0x41
	.zero		2


	//----- nvinfo : EIATTR_SPARSE_MMA_MASK
	.align		4
        /*00c4*/ 	.byte	0x03, 0x50
        /*00c6*/ 	.short	0x0000


	//----- nvinfo : EIATTR_TCGEN05_1CTA_USED
	.align		4
        /*00c8*/ 	.byte	0x01, 0x51
	.zero		2


	//----- nvinfo : EIATTR_MAXREG_COUNT
	.align		4
        /*00cc*/ 	.byte	0x03, 0x1b
        /*00ce*/ 	.short	0x00ff


	//----- nvinfo : EIATTR_NUM_BARRIERS
	.align		4
        /*00d0*/ 	.byte	0x02, 0x4c
        /*00d2*/ 	.byte	0x01
	.zero		1


	//----- nvinfo : EIATTR_INT_WARP_WIDE_INSTR_OFFSETS
	.align		4
        /*00d4*/ 	.byte	0x04, 0x31
        /*00d6*/ 	.short	(.L_42 - .L_41)


	//   ....[0]....
.L_41:
        /*00d8*/ 	.word	0x00001730


	//   ....[1]....
        /*00dc*/ 	.word	0x00001750


	//   ....[2]....
        /*00e0*/ 	.word	0x000017d0


	//   ....[3]....
        /*00e4*/ 	.word	0x000018f0


	//   ....[4]....
        /*00e8*/ 	.word	0x00001900


	//   ....[5]....
        /*00ec*/ 	.word	0x00001910


	//   ....[6]....
        /*00f0*/ 	.word	0x00001920


	//   ....[7]....
        /*00f4*/ 	.word	0x00001bd0


	//   ....[8]....
        /*00f8*/ 	.word	0x00001be0


	//   ....[9]....
        /*00fc*/ 	.word	0x00001d00


	//   ....[10]....
        /*0100*/ 	.word	0x00001d10


	//   ....[11]....
        /*0104*/ 	.word	0x00001d60


	//   ....[12]....
        /*0108*/ 	.word	0x00001da0


	//   ....[13]....
        /*010c*/ 	.word	0x00001f30


	//   ....[14]....
        /*0110*/ 	.word	0x00001f40


	//   ....[15]....
        /*0114*/ 	.word	0x00002170


	//   ....[16]....
        /*0118*/ 	.word	0x00002180


	//   ....[17]....
        /*011c*/ 	.word	0x000024f0


	//   ....[18]....
        /*0120*/ 	.word	0x00002540


	//----- nvinfo : EIATTR_COOP_GROUP_MASK_REGIDS
	.align		4
.L_42:
        /*0124*/ 	.byte	0x04, 0x29
        /*0126*/ 	.short	(.L_44 - .L_43)


	//   ....[0]....
.L_43:
        /*0128*/ 	.word	0xffffffff


	//   ....[1]....
        /*012c*/ 	.word	0xffffffff


	//   ....[2]....
        /*0130*/ 	.word	0xffffffff


	//   ....[3]....
        /*0134*/ 	.word	0xffffffff


	//   ....[4]....
        /*0138*/ 	.word	0xffffffff


	//   ....[5]....
        /*013c*/ 	.word	0xffffffff


	//   ....[6]....
        /*0140*/ 	.word	0xffffffff


	//   ....[7]....
        /*0144*/ 	.word	0xffffffff


	//   ....[8]....
        /*0148*/ 	.word	0xffffffff


	//   ....[9]....
        /*014c*/ 	.word	0xffffffff


	//----- nvinfo : EIATTR_COOP_GROUP_INSTR_OFFSETS
	.align		4
.L_44:
        /*0150*/ 	.byte	0x04, 0x28
        /*0152*/ 	.short	(.L_46 - .L_45)


	//   ....[0]....
.L_45:
        /*0154*/ 	.word	0x00000050


	//   ....[1]....
        /*0158*/ 	.word	0x00000310


	//   ....[2]....
        /*015c*/ 	.word	0x00000500


	//   ....[3]....
        /*0160*/ 	.word	0x000009c0


	//   ....[4]....
        /*0164*/ 	.word	0x00000b00


	//   ....[5]....
        /*0168*/ 	.word	0x00000fb0


	//   ....[6]....
        /*016c*/ 	.word	0x000010f0


	//   ....[7]....
        /*0170*/ 	.word	0x000015e0


	//   ....[8]....
        /*0174*/ 	.word	0x00002380


	//   ....[9]....
        /*0178*/ 	.word	0x000025f0


	//----- nvinfo : EIATTR_VRC_CTA_INIT_COUNT
	.align		4
.L_46:
        /*017c*/ 	.byte	0x02, 0x4a
        /*017e*/ 	.byte	0x80
	.zero		1


	//----- nvinfo : EIATTR_MBARRIER_INSTR_OFFSETS
	.align		4
        /*0180*/ 	.byte	0x04, 0x39
        /*0182*/ 	.short	(.L_48 - .L_47)


	//   ....[0]....
.L_47:
        /*0184*/ 	.word	0x000017f0
        /*0188*/ 	.word	0x000000ff
        /*018c*/ 	.word	0x00006000
        /*0190*/ 	.short	0x0100
        /*0192*/ 	.byte	0x08
	.zero		1


	//   ....[1]....
        /*0194*/ 	.word	0x00001800
        /*0198*/ 	.word	0x000000ff
        /*019c*/ 	.word	0x00006010
        /*01a0*/ 	.short	0x0100
        /*01a2*/ 	.byte	0x08
	.zero		1


	//   ....[2]....
        /*01a4*/ 	.word	0x00001a90
        /*01a8*/ 	.word	0x000000ff
        /*01ac*/ 	.word	0x00006000
        /*01b0*/ 	.short	0x010a
        /*01b2*/ 	.byte	0x08
	.zero		1


	//   ....[3]....
        /*01b4*/ 	.word	0x00001c30
        /*01b8*/ 	.word	0x000000ff
        /*01bc*/ 	.word	0x00006010
        /*01c0*/ 	.short	0x010a
        /*01c2*/ 	.byte	0x08
	.zero		1


	//   ....[4]....
        /*01c4*/ 	.word	0x00001e10
        /*01c8*/ 	.word	0x000000ff
        /*01cc*/ 	.word	0x00006000
        /*01d0*/ 	.short	0x010a
        /*01d2*/ 	.byte	0x08
	.zero		1


	//   ....[5]....
        /*01d4*/ 	.word	0x00001f80
        /*01d8*/ 	.word	0x000000ff
        /*01dc*/ 	.word	0x00006010
        /*01e0*/ 	.short	0x010a
        /*01e2*/ 	.byte	0x08
	.zero		1


	//   ....[6]....
        /*01e4*/ 	.word	0x00002010
        /*01e8*/ 	.word	0x000000ff
        /*01ec*/ 	.word	0x00006000
        /*01f0*/ 	.short	0x0108
        /*01f2*/ 	.byte	0x08
	.zero		1


	//   ....[7]....
        /*01f4*/ 	.word	0x00002020
        /*01f8*/ 	.word	0x000000ff
        /*01fc*/ 	.word	0x00006010
        /*0200*/ 	.short	0x0108
        /*0202*/ 	.byte	0x08
	.zero		1


	//   ....[8]....
        /*0204*/ 	.word	0x00002610
        /*0208*/ 	.word	0x000000ff
        /*020c*/ 	.word	0x00006000
        /*0210*/ 	.short	0x010a
        /*0212*/ 	.byte	0x08
	.zero		1


	//   ....[9]....
        /*0214*/ 	.word	0x00002640
        /*0218*/ 	.word	0x000000ff
        /*021c*/ 	.word	0x00006010
        /*0220*/ 	.short	0x010a
        /*0222*/ 	.byte	0x08
	.zero		1


	//   ....[10]....
        /*0224*/ 	.word	0x00002670
        /*0228*/ 	.word	0x000000ff
        /*022c*/ 	.word	0x00006000
        /*0230*/ 	.short	0x010a
        /*0232*/ 	.byte	0x08
	.zero		1


	//   ....[11]....
        /*0234*/ 	.word	0x000026a0
        /*0238*/ 	.word	0x000000ff
        /*023c*/ 	.word	0x00006010
        /*0240*/ 	.short	0x010a
        /*0242*/ 	.byte	0x08
	.zero		1


	//----- nvinfo : EIATTR_NUM_MBARRIERS
	.align		4
.L_48:
        /*0244*/ 	.byte	0x03, 0x38
        /*0246*/ 	.short	0x0002


	//----- nvinfo : EIATTR_EXIT_INSTR_OFFSETS
	.align		4
        /*0248*/ 	.byte	0x04, 0x1c
        /*024a*/ 	.short	(.L_50 - .L_49)


	//   ....[0]....
.L_49:
        /*024c*/ 	.word	0x00002600


	//----- nvinfo : EIATTR_REQNTID
	.align		4
.L_50:
        /*0250*/ 	.byte	0x04, 0x10
        /*0252*/ 	.short	(.L_52 - .L_51)
.L_51:
        /*0254*/ 	.word	0x00000100
        /*0258*/ 	.word	0x00000001
        /*025c*/ 	.word	0x00000001


	//----- nvinfo : EIATTR_CRS_STACK_SIZE
	.align		4
.L_52:
        /*0260*/ 	.byte	0x04, 0x1e
        /*0262*/ 	.short	(.L_54 - .L_53)
.L_53:
        /*0264*/ 	.word	0x00000000


	//----- nvinfo : EIATTR_CBANK_PARAM_SIZE
	.align		4
.L_54:
        /*0268*/ 	.byte	0x03, 0x19
        /*026a*/ 	.short	0x0050


	//----- nvinfo : EIATTR_PARAM_CBANK
	.align		4
        /*026c*/ 	.byte	0x04, 0x0a
        /*026e*/ 	.short	(.L_56 - .L_55)
	.align		4
.L_55:
        /*0270*/ 	.word	index@(.nv.constant0.gluon_tcgen05)
        /*0274*/ 	.short	0x0380
        /*0276*/ 	.short	0x0050


	//----- nvinfo : EIATTR_SW_WAR
	.align		4
.L_56:
        /*0278*/ 	.byte	0x04, 0x36
        /*027a*/ 	.short	(.L_58 - .L_57)
.L_57:
        /*027c*/ 	.word	0x00000008
.L_58:


//--------------------- .nv.compat                --------------------------
	.section	.nv.compat,"",@"SHT_CUDA_COMPAT_INFO"
	.align	4
        /*0000*/ 	.byte	0x02, 0x02, 0x02, 0x00, 0x02, 0x05, 0x05, 0x00, 0x02, 0x03, 0x03, 0x00, 0x02, 0x06, 0x01, 0x00


//--------------------- .nv.callgraph             --------------------------
	.section	.nv.callgraph,"",@"SHT_CUDA_CALLGRAPH"
	.align	4
	.sectionentsize	8
	.align		4
        /*0000*/ 	.word	0x00000000
	.align		4
        /*0004*/ 	.word	0xffffffff
	.align		4
        /*0008*/ 	.word	0x00000000
	.align		4
        /*000c*/ 	.word	0xfffffffe
	.align		4
        /*0010*/ 	.word	0x00000000
	.align		4
        /*0014*/ 	.word	0xfffffffd
	.align		4
        /*0018*/ 	.word	0x00000000
	.align		4
        /*001c*/ 	.word	0xfffffffc


//--------------------- .text.gluon_tcgen05       --------------------------
	.section	.text.gluon_tcgen05,"ax",@progbits
	.align	128
        .global         gluon_tcgen05
        .type           gluon_tcgen05,@function
        .size           gluon_tcgen05,(.L_x_73 - gluon_tcgen05)
        .other          gluon_tcgen05,@"STO_CUDA_ENTRY STV_DEFAULT"
gluon_tcgen05:
.text.gluon_tcgen05:
[----:B------:R-:W1:Y:S01]  /*0000*/  LDC R1, c[0x0][0x37c] ;  /* 0x0000df00ff017b82 */ /* 0x000e620000000800 */
[----:B------:R-:W2:Y:S02]  /*0010*/  S2R R0, SR_TID.X ;  /* 0x0000000000007919 */ /* 0x000ea40000002100 */
[----:B--2---:R-:W-:-:S13]  /*0020*/  ISETP.GE.U32.AND P2, PT, R0, 0x20, PT ;  /* 0x000000200000780c */ /* 0x004fda0003f46070 */
[----:B------:R-:W-:Y:S05]  /*0030*/  @P2 BRA `(.L_x_0) ;  /* 0x0000000000b82947 */ /* 0x000fea0003800000 */
[----:B------:R-:W2:Y:S01]  /*0040*/  S2UR UR6, SR_CgaCtaId ;  /* 0x00000000000679c3 */ /* 0x000ea20000008800 */
[----:B------:R-:W-:Y:S01]  /*0050*/  NOP ;  /* 0x0000000000007918 */ /* 0x000fe20000000000 */
[----:B------:R-:W-:Y:S02]  /*0060*/  UMOV UR4, 0x40 ;  /* 0x0000004000047882 */ /* 0x000fe40000000000 */
[----:B--2---:R-:W-:-:S09]  /*0070*/  ULEA UR4, UR6, UR4, 0x18 ;  /* 0x0000000406047291 */ /* 0x004fd2000f8ec0ff */
[----:B------:R-:W2:Y:S01]  /*0080*/  LDS.U8 R2, [UR4] ;  /* 0x00000004ff027984 */ /* 0x000ea20008000000 */
[----:B------:R-:W-:Y:S02]  /*0090*/  UMOV UR4, 0x400 ;  /* 0x0000040000047882 */ /* 0x000fe40000000000 */
[----:B------:R-:W-:Y:S01]  /*00a0*/  ULEA UR4, UR6, UR4, 0x18 ;  /* 0x0000000406047291 */ /* 0x000fe2000f8ec0ff */
[----:B--2---:R-:W-:-:S13]  /*00b0*/  ISETP.NE.AND P0, PT, R2, RZ, PT ;  /* 0x000000ff0200720c */ /* 0x004fda0003f05270 */
[----:B------:R-:W-:Y:S05]  /*00c0*/  @P0 BRA `(.L_x_1) ;  /* 0x00000000007c0947 */ /* 0x000fea0003800000 */
[----:B------:R-:W-:-:S13]  /*00d0*/  ELECT P0, URZ, PT ;  /* 0x0000000000ff782f */ /* 0x000fda0003800000 */
[----:B------:R-:W-:Y:S05]  /*00e0*/  @!P0 BRA `(.L_x_2) ;  /* 0x0000000000848947 */ /* 0x000fea0003800000 */
[----:B------:R-:W-:Y:S01]  /*00f0*/  UMOV UR5, 0x2 ;  /* 0x0000000200057882 */ /* 0x000fe20000000000 */
[----:B------:R-:W-:Y:S02]  /*0100*/  IMAD.MOV.U32 R5, RZ, RZ, 0x1 ;  /* 0x00000001ff057424 */ /* 0x000fe400078e00ff */
[----:B------:R-:W-:Y:S02]  /*0110*/  IMAD.MOV.U32 R3, RZ, RZ, 0x3 ;  /* 0x00000003ff037424 */ /* 0x000fe400078e00ff */
[----:B------:R-:W-:Y:S04]  /*0120*/  DEPBAR.LE SB2, 0x36 ;  /* 0x0000ad800000791a */ /* 0x000fe80000000000 */
[----:B------:R-:W2:Y:S02]  /*0130*/  UTCATOMSWS.FIND_AND_SET.ALIGN UP0, UR5, UR5 ;  /* 0x00000005000575e3 */ /* 0x000ea40008000800 */
[----:B--2---:R-:W-:-:S04]  /*0140*/  PLOP3.LUT P0, PT, PT, PT, UP0, 0x80, 0x8 ;  /* 0x000000000008781c */ /* 0x004fc80003f0f008 */
[----:B------:R-:W-:-:S04]  /*0150*/  SEL R2, RZ, 0xffffffff, !P0 ;  /* 0xffffffffff027807 */ /* 0x000fc80004000000 */
[----:B------:R-:W-:Y:S01]  /*0160*/  ISETP.NE.AND P0, PT, R2, RZ, PT ;  /* 0x000000ff0200720c */ /* 0x000fe20003f05270 */
[----:B------:R-:W-:-:S12]  /*0170*/  IMAD.U32 R2, RZ, RZ, UR5 ;  /* 0x00000005ff027e24 */ /* 0x000fd8000f8e00ff */
[----:B------:R-:W-:Y:S05]  /*0180*/  @P0 BRA `(.L_x_3) ;  /* 0x0000000000240947 */ /* 0x000fea0003800000 */
.L_x_4:
[----:B------:R-:W-:Y:S05]  /*0190*/  NANOSLEEP 0x64 ;  /* 0x000000640000795d */ /* 0x000fea0003800000 */
[----:B------:R-:W-:-:S05]  /*01a0*/  UMOV UR5, 0x2 ;  /* 0x0000000200057882 */ /* 0x000fca0000000000 */
[----:B------:R-:W-:Y:S04]  /*01b0*/  DEPBAR.LE SB2, 0x36 ;  /* 0x0000ad800000791a */ /* 0x000fe80000000000 */
[----:B------:R-:W2:Y:S02]  /*01c0*/  UTCATOMSWS.FIND_AND_SET.ALIGN UP0, UR5, UR5 ;  /* 0x00000005000575e3 */ /* 0x000ea40008000800 */
[----:B--2---:R-:W-:-:S04]  /*01d0*/  PLOP3.LUT P0, PT, PT, PT, UP0, 0x80, 0x8 ;  /* 0x000000000008781c */ /* 0x004fc80003f0f008 */
[----:B------:R-:W-:-:S04]  /*01e0*/  SEL R2, RZ, 0xffffffff, !P0 ;  /* 0xffffffffff027807 */ /* 0x000fc80004000000 */
[----:B------:R-:W-:Y:S01]  /*01f0*/  ISETP.NE.AND P0, PT, R2, RZ, PT ;  /* 0x000000ff0200720c */ /* 0x000fe20003f05270 */
[----:B------:R-:W-:-:S12]  /*0200*/  IMAD.U32 R2, RZ, RZ, UR5 ;  /* 0x00000005ff027e24 */ /* 0x000fd8000f8e00ff */
[----:B------:R-:W-:Y:S05]  /*0210*/  @!P0 BRA `(.L_x_4) ;  /* 0xfffffffc00dc8947 */ /* 0x000fea000383ffff */
.L_x_3:
[C---:B------:R-:W-:Y:S01]  /*0220*/  VIADD R4, R2.reuse, 0x10 ;  /* 0x0000001002047836 */ /* 0x040fe20000000000 */
[----:B------:R-:W-:Y:S01]  /*0230*/  UMOV UR5, 0x50 ;  /* 0x0000005000057882 */ /* 0x000fe20000000000 */
[----:B------:R-:W-:Y:S01]  /*0240*/  SHF.L.U32 R3, R3, R2, RZ ;  /* 0x0000000203037219 */ /* 0x000fe200000006ff */
[----:B------:R-:W-:Y:S01]  /*0250*/  ULEA UR5, UR6, UR5, 0x18 ;  /* 0x0000000506057291 */ /* 0x000fe2000f8ec0ff */
[----:B------:R-:W-:Y:S01]  /*0260*/  IMAD.SHL.U32 R2, R2, 0x20, RZ ;  /* 0x0000002002027824 */ /* 0x000fe200078e00ff */
[----:B------:R-:W-:-:S04]  /*0270*/  SHF.L.U32 R4, R5, R4, RZ ;  /* 0x0000000405047219 */ /* 0x000fc800000006ff */
[----:B------:R-:W-:-:S05]  /*0280*/  LOP3.LUT R3, R4, R3, RZ, 0xfc, !PT ;  /* 0x0000000304037212 */ /* 0x000fca00078efcff */
[----:B------:R2:W-:Y:S04]  /*0290*/  ATOMS.OR RZ, [UR5], R3 ;  /* 0x00000003ffff798c */ /* 0x0005e8000b000005 */
[----:B------:R2:W-:Y:S01]  /*02a0*/  STS [UR4], R2 ;  /* 0x00000002ff007988 */ /* 0x0005e20008000804 */
[----:B------:R-:W-:Y:S05]  /*02b0*/  BRA `(.L_x_2) ;  /* 0x0000000000107947 */ /* 0x000fea0003800000 */
.L_x_1:
[----:B------:R-:W-:Y:S01]  /*02c0*/  IMAD.MOV.U32 R3, RZ, RZ, -0x1 ;  /* 0xffffffffff037424 */ /* 0x000fe200078e00ff */
[----:B------:R-:W-:-:S04]  /*02d0*/  MOV R2, 0x300 ;  /* 0x0000030000027802 */ /* 0x000fc80000000f00 */
[----:B------:R2:W-:Y:S03]  /*02e0*/  STS [UR4], R3 ;  /* 0x00000003ff007988 */ /* 0x0005e60008000804 */
[----:B-12---:R-:W-:Y:S05]  /*02f0*/  CALL.REL.NOINC `($__internal_1_$__cuda_sm10x_tcgen05_guardrail_trap_phase_invalid_during_alloc) ;  /* 0x0000002400007944 */ /* 0x006fea0003c00000 */
.L_x_2:
[----:B------:R-:W-:Y:S05]  /*0300*/  WARPSYNC.ALL ;  /* 0x0000000000007948 */ /* 0x000fea0003800000 */
[----:B------:R-:W-:Y:S01]  /*0310*/  NOP ;  /* 0x0000000000007918 */ /* 0x000fe20000000000 */
.L_x_0:
[----:B------:R-:W3:Y:S08]  /*0320*/  S2UR UR4, SR_CgaCtaId ;  /* 0x00000000000479c3 */ /* 0x000ef00000008800 */
[----:B------:R-:W-:Y:S01]  /*0330*/  BAR.SYNC.DEFER_BLOCKING 0x0 ;  /* 0x0000000000007b1d */ /* 0x000fe20000010000 */
[----:B------:R-:W-:-:S05]  /*0340*/  LOP3.LUT R36, R0, 0xff, RZ, 0xc0, !PT ;  /* 0x000000ff00247812 */ /* 0x000fca00078ec0ff */
[----:B------:R-:W-:Y:S02]  /*0350*/  UMOV UR8, 0x400 ;  /* 0x0000040000087882 */ /* 0x000fe40000000000 */
[----:B--2---:R-:W2:Y:S08]  /*0360*/  LDC R3, c[0x0][0x398] ;  /* 0x0000e600ff037b82 */ /* 0x004eb00000000800 */
[----:B------:R-:W4:Y:S01]  /*0370*/  LDC R7, c[0x0][0x3a0] ;  /* 0x0000e800ff077b82 */ /* 0x000f220000000800 */
[----:B---3--:R-:W-:-:S07]  /*0380*/  ULEA UR8, UR4, UR8, 0x18 ;  /* 0x0000000804087291 */ /* 0x008fce000f8ec0ff */
[----:B------:R-:W3:Y:S02]  /*0390*/  S2UR UR30, SR_CTAID.Y ;  /* 0x00000000001e79c3 */ /* 0x000ee40000002600 */
[----:B------:R-:W5:Y:S06]  /*03a0*/  LDS R4, [UR8] ;  /* 0x00000008ff047984 */ /* 0x000f6c0008000800 */
[----:B------:R-:W-:Y:S06]  /*03b0*/  BAR.SYNC.DEFER_BLOCKING 0x0 ;  /* 0x0000000000007b1d */ /* 0x000fec0000010000 */
[----:B------:R-:W-:Y:S05]  /*03c0*/  @P2 BRA `(.L_x_5) ;  /* 0x0000000000182947 */ /* 0x000fea0003800000 */
[----:B------:R-:W-:Y:S01]  /*03d0*/  ELECT P0, URZ, PT ;  /* 0x0000000000ff782f */ /* 0x000fe20003800000 */
[----:B------:R-:W-:Y:S01]  /*03e0*/  IMAD.MOV.U32 R2, RZ, RZ, 0x1 ;  /* 0x00000001ff027424 */ /* 0x000fe200078e00ff */
[----:B------:R-:W-:Y:S01]  /*03f0*/  UMOV UR5, 0x40 ;  /* 0x0000004000057882 */ /* 0x000fe20000000000 */
[----:B------:R-:W-:Y:S01]  /*0400*/  UVIRTCOUNT.DEALLOC.SMPOOL 0x80 ;  /* 0x000000800000784c */ /* 0x000fe20000000000 */
[----:B------:R-:W-:-:S09]  /*0410*/  ULEA UR5, UR4, UR5, 0x18 ;  /* 0x0000000504057291 */ /* 0x000fd2000f8ec0ff */
[----:B------:R5:W-:Y:S03]  /*0420*/  @P0 STS.U8 [UR5], R2 ;  /* 0x00000002ff000988 */ /* 0x000be60008000005 */
.L_x_5:
[----:B------:R-:W5:Y:S01]  /*0430*/  S2UR UR4, SR_CTAID.Z ;  /* 0x00000000000479c3 */ /* 0x000f620000002700 */
[----:B------:R-:W4:Y:S01]  /*0440*/  LDCU UR5, c[0x0][0x370] ;  /* 0x00006e00ff0577ac */ /* 0x000f220008000800 */
[C---:B------:R-:W-:Y:S01]  /*0450*/  ISETP.GE.U32.AND P0, PT, R36.reuse, 0x20, PT ;  /* 0x000000202400780c */ /* 0x040fe20003f06070 */
[----:B--2--5:R-:W-:Y:S01]  /*0460*/  VIADD R2, R3, 0xffffffff ;  /* 0xffffffff03027836 */ /* 0x024fe20000000000 */
[C---:B------:R-:W-:Y:S01]  /*0470*/  ISETP.NE.U32.AND P3, PT, R36.reuse, RZ, PT ;  /* 0x000000ff2400720c */ /* 0x040fe20003f65070 */
[----:B------:R-:W2:Y:S01]  /*0480*/  LDCU UR6, c[0x0][0x374] ;  /* 0x00006e80ff0677ac */ /* 0x000ea20008000800 */
[----:B------:R-:W-:Y:S01]  /*0490*/  LEA R10, R36, UR8, 0x2 ;  /* 0x00000008240a7c11 */ /* 0x000fe2000f8e10ff */
[----:B----4-:R-:W-:Y:S01]  /*04a0*/  VIADD R11, R7, 0xffffffff ;  /* 0xffffffff070b7836 */ /* 0x010fe20000000000 */
[----:B------:R-:W4:Y:S01]  /*04b0*/  S2UR UR11, SR_CTAID.X ;  /* 0x00000000000b79c3 */ /* 0x000f220000002500 */
[----:B------:R-:W5:Y:S01]  /*04c0*/  LDCU.64 UR14, c[0x0][0x3c0] ;  /* 0x00007800ff0e77ac */ /* 0x000f620008000a00 */
[----:B------:R-:W-:Y:S01]  /*04d0*/  R2UR UR25, R4 ;  /* 0x00000000041972ca */ /* 0x000fe200000e0000 */
[----:B------:R-:W-:Y:S04]  /*04e0*/  BSSY.RECONVERGENT B0, `(.L_x_6) ;  /* 0x0000011000007945 */ /* 0x000fe80003800200 */
[----:B------:R3:W-:Y:S01]  /*04f0*/  @!P0 STS [R10], RZ ;  /* 0x000000ff0a008388 */ /* 0x0007e20000000800 */
[----:B------:R-:W-:-:S03]  /*0500*/  NOP ;  /* 0x0000000000007918 */ /* 0x000fc60000000000 */
[----:B------:R3:W-:Y:S02]  /*0510*/  @!P3 STS [UR8+0x24], R2 ;  /* 0x00002402ff00b988 */ /* 0x0007e40008000808 */
[----:B--23--:R-:W-:Y:S02]  /*0520*/  UIMAD UR4, UR4, UR6, UR30 ;  /* 0x00000006040472a4 */ /* 0x00cfe4000f8e021e */
[----:B------:R2:W-:Y:S02]  /*0530*/  @!P3 STS [UR8+0x20], R11 ;  /* 0x0000200bff00b988 */ /* 0x0005e40008000808 */
[----:B----4-:R-:W-:-:S04]  /*0540*/  UIMAD UR4, UR4, UR5, UR11 ;  /* 0x00000005040472a4 */ /* 0x010fc8000f8e020b */
[----:B------:R-:W-:-:S04]  /*0550*/  UIMAD UR4, UR4, 0x180, URZ ;  /* 0x00000180040478a4 */ /* 0x000fc8000f8e02ff */
[----:B-----5:R-:W-:-:S04]  /*0560*/  UIADD3 UR6, UP0, UPT, UR4, UR14, URZ ;  /* 0x0000000e04067290 */ /* 0x020fc8000ff1e0ff */
[----:B------:R-:W-:Y:S01]  /*0570*/  ULEA.HI.X.SX32 UR7, UR4, UR15, 0x1, UP0 ;  /* 0x0000000f04077291 */ /* 0x000fe200080f0eff */
[----:B--2---:R-:W-:Y:S11]  /*0580*/  @P3 BRA `(.L_x_7) ;  /* 0x0000000000183947 */ /* 0x004ff60003800000 */
[----:B------:R-:W2:Y:S01]  /*0590*/  LDS R3, [UR8+0x8] ;  /* 0x00000808ff037984 */ /* 0x000ea20008000800 */
[----:B------:R-:W3:Y:S01]  /*05a0*/  LDC.64 R8, c[0x0][0x380] ;  /* 0x0000e000ff087b82 */ /* 0x000ee20000000a00 */
[----:B------:R-:W-:Y:S02]  /*05b0*/  IMAD.MOV.U32 R4, RZ, RZ, 0x70 ;  /* 0x00000070ff047424 */ /* 0x000fe400078e00ff */
[----:B---3--:R3:W-:Y:S03]  /*05c0*/  STS.64 [UR8], R8 ;  /* 0x00000008ff007988 */ /* 0x0087e60008000a08 */
[----:B--2---:R-:W-:-:S05]  /*05d0*/  LOP3.LUT R3, R3, 0x10, R4, 0xd8, !PT ;  /* 0x0000001003037812 */ /* 0x004fca00078ed804 */
[----:B------:R3:W-:Y:S02]  /*05e0*/  STS [UR8+0x8], R3 ;  /* 0x00000803ff007988 */ /* 0x0007e40008000808 */
.L_x_7:
[----:B------:R-:W-:Y:S05]  /*05f0*/  BSYNC.RECONVERGENT B0 ;  /* 0x0000000000007941 */ /* 0x000fea0003800200 */
.L_x_6:
[----:B------:R-:W-:Y:S04]  /*0600*/  BSSY.RECONVERGENT B0, `(.L_x_8) ;  /* 0x000000a000007945 */ /* 0x000fe80003800200 */
[----:B------:R-:W-:Y:S05]  /*0610*/  @P3 BRA `(.L_x_9) ;  /* 0x0000000000203947 */ /* 0x000fea0003800000 */
[----:B---3--:R-:W2:Y:S01]  /*0620*/  LDS R3, [UR8+0x34] ;  /* 0x00003408ff037984 */ /* 0x008ea20008000800 */
[----:B------:R-:W-:Y:S02]  /*0630*/  IMAD.MOV.U32 R4, RZ, RZ, 0x3f000000 ;  /* 0x3f000000ff047424 */ /* 0x000fe400078e00ff */
[----:B------:R-:W-:Y:S01]  /*0640*/  @!P3 IMAD.MOV.U32 R5, RZ, RZ, 0x7f ;  /* 0x0000007fff05b424 */ /* 0x000fe200078e00ff */
[----:B------:R-:W3:Y:S02]  /*0650*/  @!P3 LDS R6, [UR8+0x38] ;  /* 0x00003808ff06b984 */ /* 0x000ee40008000800 */
[----:B--2---:R-:W-:Y:S02]  /*0660*/  LOP3.LUT R3, R3, 0xff000000, R4, 0xb8, !PT ;  /* 0xff00000003037812 */ /* 0x004fe400078eb804 */
[----:B---3--:R-:W-:-:S03]  /*0670*/  @!P3 LOP3.LUT R4, R6, 0xff, R5, 0xb8, !PT ;  /* 0x000000ff0604b812 */ /* 0x008fc600078eb805 */
[----:B------:R2:W-:Y:S04]  /*0680*/  STS [UR8+0x34], R3 ;  /* 0x00003403ff007988 */ /* 0x0005e80008000808 */
[----:B------:R2:W-:Y:S02]  /*0690*/  @!P3 STS [UR8+0x38], R4 ;  /* 0x00003804ff00b988 */ /* 0x0005e40008000808 */
.L_x_9:
[----:B------:R-:W-:Y:S05]  /*06a0*/  BSYNC.RECONVERGENT B0 ;  /* 0x0000000000007941 */ /* 0x000fea0003800200 */
.L_x_8:
[----:B------:R-:W-:Y:S04]  /*06b0*/  BSSY.RECONVERGENT B0, `(.L_x_10) ;  /* 0x000000e000007945 */ /* 0x000fe80003800200 */
[----:B------:R-:W-:Y:S05]  /*06c0*/  @P3 BRA `(.L_x_11) ;  /* 0x0000000000303947 */ /* 0x000fea0003800000 */
[----:B--2---:R-:W2:Y:S01]  /*06d0*/  LDS R4, [UR8+0x34] ;  /* 0x00003408ff047984 */ /* 0x004ea20008000800 */
[----:B---3--:R-:W3:Y:S03]  /*06e0*/  LDC.64 R8, c[0x0][0x3a8] ;  /* 0x0000ea00ff087b82 */ /* 0x008ee60000000a00 */
[----:B------:R-:W4:Y:S01]  /*06f0*/  LDS R3, [UR8+0x1c] ;  /* 0x00001c08ff037984 */ /* 0x000f220008000800 */
[C---:B---3--:R-:W-:Y:S01]  /*0700*/  SHF.L.U64.HI R6, R8.reuse, 0x1, R9 ;  /* 0x0000000108067819 */ /* 0x048fe20000010209 */
[----:B------:R-:W-:-:S03]  /*0710*/  IMAD.SHL.U32 R5, R8, 0x2, RZ ;  /* 0x0000000208057824 */ /* 0x000fc600078e00ff */
[--C-:B------:R-:W-:Y:S02]  /*0720*/  SHF.R.U32.HI R8, RZ, 0x4, R6.reuse ;  /* 0x00000004ff087819 */ /* 0x100fe40000011606 */
[----:B------:R-:W-:-:S05]  /*0730*/  SHF.R.U64 R5, R5, 0x4, R6 ;  /* 0x0000000405057819 */ /* 0x000fca0000001206 */
[----:B------:R5:W-:Y:S01]  /*0740*/  STS [UR8+0xc], R5 ;  /* 0x00000c05ff007988 */ /* 0x000be20008000808 */
[----:B--2---:R-:W-:Y:S02]  /*0750*/  LOP3.LUT R4, R4, 0x7, RZ, 0xb8, !PT ;  /* 0x0000000704047812 */ /* 0x004fe400078eb8ff */
[----:B----4-:R-:W-:-:S03]  /*0760*/  LOP3.LUT R3, R3, 0xf, R8, 0xb8, !PT ;  /* 0x0000000f03037812 */ /* 0x010fc600078eb808 */
[----:B------:R5:W-:Y:S04]  /*0770*/  STS [UR8+0x34], R4 ;  /* 0x00003404ff007988 */ /* 0x000be80008000808 */
[----:B------:R5:W-:Y:S02]  /*0780*/  STS [UR8+0x1c], R3 ;  /* 0x00001c03ff007988 */ /* 0x000be40008000808 */
.L_x_11:
[----:B------:R-:W-:Y:S05]  /*0790*/  BSYNC.RECONVERGENT B0 ;  /* 0x0000000000007941 */ /* 0x000fea0003800200 */
.L_x_10:
[----:B------:R-:W-:Y:S04]  /*07a0*/  BSSY.RECONVERGENT B1, `(.L_x_12) ;  /* 0x000001a000017945 */ /* 0x000fe80003800200 */
[----:B------:R-:W-:Y:S04]  /*07b0*/  BSSY.RELIABLE B0, `(.L_x_13) ;  /* 0x0000015000007945 */ /* 0x000fe80003800100 */
[----:B------:R-:W-:Y:S05]  /*07c0*/  @P3 BRA `(.L_x_14) ;  /* 0x0000000000203947 */ /* 0x000fea0003800000 */
[----:B--23-5:R-:W2:Y:S02]  /*07d0*/  LDS R3, [UR8+0x34] ;  /* 0x00003408ff037984 */ /* 0x02cea40008000800 */
[----:B--2---:R-:W-:-:S05]  /*07e0*/  LOP3.LUT R3, R3, 0x38, RZ, 0xb8, !PT ;  /* 0x0000003803037812 */ /* 0x004fca00078eb8ff */
[----:B------:R2:W-:Y:S01]  /*07f0*/  STS [UR8+0x34], R3 ;  /* 0x00003403ff007988 */ /* 0x0005e20008000808 */
[----:B------:R-:W-:Y:S05]  /*0800*/  @P3 BRA `(.L_x_15) ;  /* 0x0000000000203947 */ /* 0x000fea0003800000 */
[----:B--2---:R-:W2:Y:S01]  /*0810*/  LDS R3, [UR8+0x8] ;  /* 0x00000808ff037984 */ /* 0x004ea20008000800 */
[----:B------:R-:W-:-:S05]  /*0820*/  IMAD.MOV.U32 R4, RZ, RZ, 0x780 ;  /* 0x00000780ff047424 */ /* 0x000fca00078e00ff */
[----:B--2---:R-:W-:-:S05]  /*0830*/  LOP3.LUT R3, R3, 0x300, R4, 0xd8, !PT ;  /* 0x0000030003037812 */ /* 0x004fca00078ed804 */
[----:B------:R4:W-:Y:S02]  /*0840*/  STS [UR8+0x8], R3 ;  /* 0x00000803ff007988 */ /* 0x0009e40008000808 */
.L_x_14:
[----:B------:R-:W-:Y:S05]  /*0850*/  @P3 BRA `(.L_x_16) ;  /* 0x0000000000283947 */ /* 0x000fea0003800000 */
[----:B--2345:R-:W2:Y:S02]  /*0860*/  LDS R3, [UR8+0x8] ;  /* 0x00000808ff037984 */ /* 0x03cea40008000800 */
[----:B--2---:R-:W-:-:S05]  /*0870*/  LOP3.LUT R3, R3, 0x1800, RZ, 0xb8, !PT ;  /* 0x0000180003037812 */ /* 0x004fca00078eb8ff */
[----:B------:R3:W-:Y:S02]  /*0880*/  STS [UR8+0x8], R3 ;  /* 0x00000803ff007988 */ /* 0x0007e40008000808 */
.L_x_15:
[----:B------:R-:W-:Y:S05]  /*0890*/  @P3 BREAK.RELIABLE B0 ;  /* 0x0000000000003942 */ /* 0x000fea0003800100 */
[----:B------:R-:W-:Y:S05]  /*08a0*/  @P3 BRA `(.L_x_17) ;  /* 0x0000000000243947 */ /* 0x000fea0003800000 */
[----:B------:R-:W4:Y:S01]  /*08b0*/  LDS R4, [UR8+0x8] ;  /* 0x00000808ff047984 */ /* 0x000f220008000800 */
[----:B--23--:R-:W-:-:S05]  /*08c0*/  IMAD.MOV.U32 R3, RZ, RZ, 0x6000 ;  /* 0x00006000ff037424 */ /* 0x00cfca00078e00ff */
[----:B----4-:R-:W-:-:S04]  /*08d0*/  LOP3.LUT R3, R4, 0x6000, R3, 0xd8, !PT ;  /* 0x0000600004037812 */ /* 0x010fc800078ed803 */
[----:B------:R-:W-:-:S05]  /*08e0*/  LOP3.LUT R3, R3, 0x400000, RZ, 0xb8, !PT ;  /* 0x0040000003037812 */ /* 0x000fca00078eb8ff */
[----:B------:R2:W-:Y:S02]  /*08f0*/  STS [UR8+0x8], R3 ;  /* 0x00000803ff007988 */ /* 0x0005e40008000808 */
.L_x_16:
[----:B------:R-:W-:Y:S05]  /*0900*/  BSYNC.RELIABLE B0 ;  /* 0x0000000000007941 */ /* 0x000fea0003800100 */
.L_x_13:
[----:B--2345:R-:W2:Y:S02]  /*0910*/  @!P3 LDS R3, [UR8+0x8] ;  /* 0x00000808ff03b984 */ /* 0x03cea40008000800 */
[----:B--2---:R-:W-:-:S05]  /*0920*/  @!P3 LOP3.LUT R3, R3, 0x8000, RZ, 0xb8, !PT ;  /* 0x000080000303b812 */ /* 0x004fca00078eb8ff */
[----:B------:R4:W-:Y:S02]  /*0930*/  @!P3 STS [UR8+0x8], R3 ;  /* 0x00000803ff00b988 */ /* 0x0009e40008000808 */
.L_x_17:
[----:B------:R-:W-:Y:S05]  /*0940*/  BSYNC.RECONVERGENT B1 ;  /* 0x0000000000017941 */ /* 0x000fea0003800200 */
.L_x_12:
[----:B------:R-:W-:Y:S05]  /*0950*/  WARPSYNC.ALL ;  /* 0x0000000000007948 */ /* 0x000fea0003800000 */
[----:B------:R-:W-:Y:S01]  /*0960*/  NOP ;  /* 0x0000000000007918 */ /* 0x000fe20000000000 */
[----:B--234-:R-:W2:Y:S02]  /*0970*/  LDC R3, c[0x0][0x39c] ;  /* 0x0000e700ff037b82 */ /* 0x01cea40000000800 */
[----:B--2---:R-:W-:Y:S01]  /*0980*/  VIADD R3, R3, 0xffffffff ;  /* 0xffffffff03037836 */ /* 0x004fe20000000000 */
[----:B------:R-:W-:Y:S06]  /*0990*/  @P0 BRA `(.L_x_18) ;  /* 0x0000000000300947 */ /* 0x000fec0003800000 */
[----:B------:R-:W2:Y:S01]  /*09a0*/  S2R R4, SR_LANEID ;  /* 0x0000000000047919 */ /* 0x000ea20000000000 */
[----:B------:R-:W-:Y:S05]  /*09b0*/  WARPSYNC.ALL ;  /* 0x0000000000007948 */ /* 0x000fea0003800000 */
[----:B------:R-:W-:Y:S01]  /*09c0*/  NOP ;  /* 0x0000000000007918 */ /* 0x000fe20000000000 */
[----:B--2---:R-:W-:-:S05]  /*09d0*/  IMAD.SHL.U32 R6, R4, 0x4, RZ ;  /* 0x0000000404067824 */ /* 0x004fca00078e00ff */
[----:B------:R-:W2:Y:S01]  /*09e0*/  LDS R9, [R6+UR8] ;  /* 0x0000000806097984 */ /* 0x000ea20008000800 */
[----:B------:R-:W-:-:S05]  /*09f0*/  IADD3 R4, P1, PT, R6, UR6, RZ ;  /* 0x0000000606047c10 */ /* 0x000fca000ff3e0ff */
[----:B------:R-:W-:-:S05]  /*0a00*/  IMAD.X R5, RZ, RZ, UR7, P1 ;  /* 0x00000007ff057e24 */ /* 0x000fca00088e06ff */
[----:B--2---:R2:W3:Y:S01]  /*0a10*/  ATOMG.E.EXCH.STRONG.GPU PT, RZ, [R4], R9 ;  /* 0x0000000904ff73a8 */ /* 0x0044e200041ee100 */
[----:B------:R-:W-:-:S04]  /*0a20*/  DEPBAR {5,4,3,2,1,0} ;  /* 0x0000003f0000791a */ /* 0x000fc80000000000 */
[----:B------:R-:W4:Y:S02]  /*0a30*/  CCTL.E.C.LDCU.IV.DEEP [UR6] ;  /* 0x0000000006007540 */ /* 0x000f240009c08000 */
[----:B----4-:R2:W-:Y:S01]  /*0a40*/  UTMACCTL.IV [UR6] ;  /* 0x00000000060079b9 */ /* 0x0105e20008000000 */
[----:B------:R-:W-:Y:S01]  /*0a50*/  NOP ;  /* 0x0000000000007918 */ /* 0x000fe20000000000 */
.L_x_18:
[----:B------:R-:W-:Y:S05]  /*0a60*/  @P0 BRA `(.L_x_19) ;  /* 0x00000000000c0947 */ /* 0x000fea0003800000 */
[----:B------:R0:W-:Y:S01]  /*0a70*/  UTMACMDFLUSH ;  /* 0x00000000000079b7 */ /* 0x0001e20000000000 */
[----:B------:R-:W-:Y:S05]  /*0a80*/  @P0 BRA `(.L_x_19) ;  /* 0x0000000000040947 */ /* 0x000fea0003800000 */
[----:B------:R-:W-:-:S04]  /*0a90*/  DEPBAR.LE SB0, 0x0 ;  /* 0x000080000000791a */ /* 0x000fc80000000000 */
.L_x_19:
[----:B------:R-:W-:Y:S05]  /*0aa0*/  WARPSYNC.ALL ;  /* 0x0000000000007948 */ /* 0x000fea0003800000 */
[----:B------:R-:W-:Y:S01]  /*0ab0*/  NOP ;  /* 0x0000000000007918 */ /* 0x000fe20000000000 */
[----:B---3--:R-:W-:Y:S06]  /*0ac0*/  BAR.SYNC.DEFER_BLOCKING 0x0 ;  /* 0x0000000000007b1d */ /* 0x008fec0000010000 */
[----:B------:R-:W-:Y:S02]  /*0ad0*/  BSSY.RECONVERGENT B1, `(.L_x_20) ;  /* 0x000000b000017945 */ /* 0x000fe40003800200 */
[----:B------:R-:W-:Y:S06]  /*0ae0*/  BAR.SYNC.DEFER_BLOCKING 0x0 ;  /* 0x0000000000007b1d */ /* 0x000fec0000010000 */
[----:B------:R3:W-:Y:S01]  /*0af0*/  @!P0 STS [R10], RZ ;  /* 0x000000ff0a008388 */ /* 0x0007e20000000800 */
[----:B------:R-:W-:Y:S01]  /*0b00*/  NOP ;  /* 0x0000000000007918 */ /* 0x000fe20000000000 */
[----:B------:R-:W-:Y:S05]  /*0b10*/  @P3 BRA `(.L_x_21) ;  /* 0x0000000000183947 */ /* 0x000fea0003800000 */
[----:B--2---:R-:W2:Y:S01]  /*0b20*/  LDS R4, [UR8+0x8] ;  /* 0x00000808ff047984 */ /* 0x004ea20008000800 */
[----:B------:R-:W4:Y:S01]  /*0b30*/  LDC.64 R8, c[0x0][0x388] ;  /* 0x0000e200ff087b82 */ /* 0x000f220000000a00 */
[----:B------:R-:W-:Y:S02]  /*0b40*/  IMAD.MOV.U32 R5, RZ, RZ, 0x70 ;  /* 0x00000070ff057424 */ /* 0x000fe400078e00ff */
[----:B----4-:R4:W-:Y:S03]  /*0b50*/  STS.64 [UR8], R8 ;  /* 0x00000008ff007988 */ /* 0x0109e60008000a08 */
[----:B--2---:R-:W-:-:S05]  /*0b60*/  LOP3.LUT R4, R4, 0x10, R5, 0xd8, !PT ;  /* 0x0000001004047812 */ /* 0x004fca00078ed805 */
[----:B------:R4:W-:Y:S02]  /*0b70*/  STS [UR8+0x8], R4 ;  /* 0x00000804ff007988 */ /* 0x0009e40008000808 */
.L_x_21:
[----:B--2---:R-:W-:Y:S05]  /*0b80*/  BSYNC.RECONVERGENT B1 ;  /* 0x0000000000017941 */ /* 0x004fea0003800200 */
.L_x_20:
[----:B------:R-:W-:Y:S04]  /*0b90*/  BSSY.RECONVERGENT B1, `(.L_x_22) ;  /* 0x000000a000017945 */ /* 0x000fe80003800200 */
[----:B------:R-:W-:Y:S05]  /*0ba0*/  @P3 BRA `(.L_x_23) ;  /* 0x0000000000203947 */ /* 0x000fea0003800000 */
[----:B----4-:R-:W2:Y:S01]  /*0bb0*/  LDS R4, [UR8+0x34] ;  /* 0x00003408ff047984 */ /* 0x010ea20008000800 */
[----:B------:R-:W-:Y:S02]  /*0bc0*/  IMAD.MOV.U32 R9, RZ, RZ, 0x3f000000 ;  /* 0x3f000000ff097424 */ /* 0x000fe400078e00ff */
[----:B------:R-:W-:Y:S01]  /*0bd0*/  @!P3 IMAD.MOV.U32 R5, RZ, RZ, 0x3f ;  /* 0x0000003fff05b424 */ /* 0x000fe200078e00ff */
[----:B------:R-:W4:Y:S02]  /*0be0*/  @!P3 LDS R6, [UR8+0x38] ;  /* 0x00003808ff06b984 */ /* 0x000f240008000800 */
[----:B--2---:R-:W-:Y:S02]  /*0bf0*/  LOP3.LUT R4, R4, 0xff000000, R9, 0xb8, !PT ;  /* 0xff00000004047812 */ /* 0x004fe400078eb809 */
[----:B----4-:R-:W-:-:S03]  /*0c00*/  @!P3 LOP3.LUT R5, R6, 0xff, R5, 0xb8, !PT ;  /* 0x000000ff0605b812 */ /* 0x010fc600078eb805 */
[----:B------:R2:W-:Y:S04]  /*0c10*/  STS [UR8+0x34], R4 ;  /* 0x00003404ff007988 */ /* 0x0005e80008000808 */
[----:B------:R2:W-:Y:S02]  /*0c20*/  @!P3 STS [UR8+0x38], R5 ;  /* 0x00003805ff00b988 */ /* 0x0005e40008000808 */
.L_x_23:
[----:B------:R-:W-:Y:S05]  /*0c30*/  BSYNC.RECONVERGENT B1 ;  /* 0x0000000000017941 */ /* 0x000fea0003800200 */
.L_x_22:
[----:B------:R-:W-:Y:S04]  /*0c40*/  BSSY.RECONVERGENT B1, `(.L_x_24) ;  /* 0x0000004000017945 */ /* 0x000fe80003800200 */
[----:B------:R-:W-:Y:S05]  /*0c50*/  @P3 BRA `(.L_x_25) ;  /* 0x0000000000083947 */ /* 0x000fea0003800000 */
[----:B------:R5:W-:Y:S04]  /*0c60*/  STS [UR8+0x24], R11 ;  /* 0x0000240bff007988 */ /* 0x000be80008000808 */
[----:B------:R5:W-:Y:S02]  /*0c70*/  STS [UR8+0x20], R3 ;  /* 0x00002003ff007988 */ /* 0x000be40008000808 */
.L_x_25:
[----:B------:R-:W-:Y:S05]  /*0c80*/  BSYNC.RECONVERGENT B1 ;  /* 0x0000000000017941 */ /* 0x000fea0003800200 */
.L_x_24:
[----:B------:R-:W-:Y:S04]  /*0c90*/  BSSY.RECONVERGENT B1, `(.L_x_26) ;  /* 0x000000e000017945 */ /* 0x000fe80003800200 */
[----:B------:R-:W-:Y:S05]  /*0ca0*/  @P3 BRA `(.L_x_27) ;  /* 0x0000000000303947 */ /* 0x000fea0003800000 */
[----:B--2---:R-:W2:Y:S01]  /*0cb0*/  LDS R5, [UR8+0x34] ;  /* 0x00003408ff057984 */ /* 0x004ea20008000800 */
[----:B----4-:R-:W4:Y:S03]  /*0cc0*/  LDC.64 R8, c[0x0][0x3b0] ;  /* 0x0000ec00ff087b82 */ /* 0x010f260000000a00 */
[----:B------:R-:W3:Y:S01]  /*0cd0*/  LDS R4, [UR8+0x1c] ;  /* 0x00001c08ff047984 */ /* 0x000ee20008000800 */
[C---:B----4-:R-:W-:Y:S01]  /*0ce0*/  SHF.L.U64.HI R9, R8.reuse, 0x1, R9 ;  /* 0x0000000108097819 */ /* 0x050fe20000010209 */
[----:B------:R-:W-:-:S03]  /*0cf0*/  IMAD.SHL.U32 R6, R8, 0x2, RZ ;  /* 0x0000000208067824 */ /* 0x000fc600078e00ff */
[--C-:B-----5:R-:W-:Y:S02]  /*0d00*/  SHF.R.U32.HI R11, RZ, 0x4, R9.reuse ;  /* 0x00000004ff0b7819 */ /* 0x120fe40000011609 */
[----:B------:R-:W-:-:S05]  /*0d10*/  SHF.R.U64 R6, R6, 0x4, R9 ;  /* 0x0000000406067819 */ /* 0x000fca0000001209 */
[----:B------:R4:W-:Y:S01]  /*0d20*/  STS [UR8+0xc], R6 ;  /* 0x00000c06ff007988 */ /* 0x0009e20008000808 */
[----:B--2---:R-:W-:Y:S02]  /*0d30*/  LOP3.LUT R5, R5, 0x7, RZ, 0xb8, !PT ;  /* 0x0000000705057812 */ /* 0x004fe400078eb8ff */
[----:B---3--:R-:W-:-:S03]  /*0d40*/  LOP3.LUT R4, R4, 0xf, R11, 0xb8, !PT ;  /* 0x0000000f04047812 */ /* 0x008fc600078eb80b */
[----:B------:R4:W-:Y:S04]  /*0d50*/  STS [UR8+0x34], R5 ;  /* 0x00003405ff007988 */ /* 0x0009e80008000808 */
[----:B------:R4:W-:Y:S02]  /*0d60*/  STS [UR8+0x1c], R4 ;  /* 0x00001c04ff007988 */ /* 0x0009e40008000808 */
.L_x_27:
[----:B------:R-:W-:Y:S05]  /*0d70*/  BSYNC.RECONVERGENT B1 ;  /* 0x0000000000017941 */ /* 0x000fea0003800200 */
.L_x_26:
[----:B------:R-:W-:Y:S04]  /*0d80*/  BSSY.RECONVERGENT B2, `(.L_x_28) ;  /* 0x000001a000027945 */ /* 0x000fe80003800200 */
[----:B------:R-:W-:Y:S04]  /*0d90*/  BSSY.RELIABLE B1, `(.L_x_29) ;  /* 0x0000015000017945 */ /* 0x000fe80003800100 */
[----:B------:R-:W-:Y:S05]  /*0da0*/  @P3 BRA `(.L_x_30) ;  /* 0x0000000000203947 */ /* 0x000fea0003800000 */
[----:B--2-4-:R-:W2:Y:S02]  /*0db0*/  LDS R4, [UR8+0x34] ;  /* 0x00003408ff047984 */ /* 0x014ea40008000800 */
[----:B--2---:R-:W-:-:S05]  /*0dc0*/  LOP3.LUT R4, R4, 0x38, RZ, 0xb8, !PT ;  /* 0x0000003804047812 */ /* 0x004fca00078eb8ff */
[----:B------:R2:W-:Y:S01]  /*0dd0*/  STS [UR8+0x34], R4 ;  /* 0x00003404ff007988 */ /* 0x0005e20008000808 */
[----:B------:R-:W-:Y:S05]  /*0de0*/  @P3 BRA `(.L_x_31) ;  /* 0x0000000000203947 */ /* 0x000fea0003800000 */
[----:B--2---:R-:W2:Y:S01]  /*0df0*/  LDS R4, [UR8+0x8] ;  /* 0x00000808ff047984 */ /* 0x004ea20008000800 */
[----:B------:R-:W-:-:S05]  /*0e00*/  IMAD.MOV.U32 R5, RZ, RZ, 0x780 ;  /* 0x00000780ff057424 */ /* 0x000fca00078e00ff */
[----:B--2---:R-:W-:-:S05]  /*0e10*/  LOP3.LUT R4, R4, 0x300, R5, 0xd8, !PT ;  /* 0x0000030004047812 */ /* 0x004fca00078ed805 */
[----:B------:R2:W-:Y:S02]  /*0e20*/  STS [UR8+0x8], R4 ;  /* 0x00000804ff007988 */ /* 0x0005e40008000808 */
.L_x_30:
[----:B------:R-:W-:Y:S05]  /*0e30*/  @P3 BRA `(.L_x_32) ;  /* 0x0000000000283947 */ /* 0x000fea0003800000 */
[----:B--2-4-:R-:W2:Y:S02]  /*0e40*/  LDS R4, [UR8+0x8] ;  /* 0x00000808ff047984 */ /* 0x014ea40008000800 */
[----:B--2---:R-:W-:-:S05]  /*0e50*/  LOP3.LUT R4, R4, 0x1800, RZ, 0xb8, !PT ;  /* 0x0000180004047812 */ /* 0x004fca00078eb8ff */
[----:B------:R4:W-:Y:S02]  /*0e60*/  STS [UR8+0x8], R4 ;  /* 0x00000804ff007988 */ /* 0x0009e40008000808 */
.L_x_31:
[----:B------:R-:W-:Y:S05]  /*0e70*/  @P3 BREAK.RELIABLE B1 ;  /* 0x0000000000013942 */ /* 0x000fea0003800100 */
[----:B------:R-:W-:Y:S05]  /*0e80*/  @P3 BRA `(.L_x_33) ;  /* 0x0000000000243947 */ /* 0x000fea0003800000 */
[----:B--2-4-:R-:W2:Y:S01]  /*0e90*/  LDS R4, [UR8+0x8] ;  /* 0x00000808ff047984 */ /* 0x014ea20008000800 */
[----:B------:R-:W-:-:S05]  /*0ea0*/  IMAD.MOV.U32 R5, RZ, RZ, 0x6000 ;  /* 0x00006000ff057424 */ /* 0x000fca00078e00ff */
[----:B--2---:R-:W-:-:S04]  /*0eb0*/  LOP3.LUT R4, R4, 0x6000, R5, 0xd8, !PT ;  /* 0x0000600004047812 */ /* 0x004fc800078ed805 */
[----:B------:R-:W-:-:S05]  /*0ec0*/  LOP3.LUT R4, R4, 0x400000, RZ, 0xb8, !PT ;  /* 0x0040000004047812 */ /* 0x000fca00078eb8ff */
[----:B------:R2:W-:Y:S02]  /*0ed0*/  STS [UR8+0x8], R4 ;  /* 0x00000804ff007988 */ /* 0x0005e40008000808 */
.L_x_32:
[----:B------:R-:W-:Y:S05]  /*0ee0*/  BSYNC.RELIABLE B1 ;  /* 0x0000000000017941 */ /* 0x000fea0003800100 */
.L_x_29:
[----:B--2-4-:R-:W2:Y:S02]  /*0ef0*/  @!P3 LDS R4, [UR8+0x8] ;  /* 0x00000808ff04b984 */ /* 0x014ea40008000800 */
[----:B--2---:R-:W-:-:S05]  /*0f00*/  @!P3 LOP3.LUT R4, R4, 0x8000, RZ, 0xb8, !PT ;  /* 0x000080000404b812 */ /* 0x004fca00078eb8ff */
[----:B------:R2:W-:Y:S02]  /*0f10*/  @!P3 STS [UR8+0x8], R4 ;  /* 0x00000804ff00b988 */ /* 0x0005e40008000808 */
.L_x_33:
[----:B------:R-:W-:Y:S05]  /*0f20*/  BSYNC.RECONVERGENT B2 ;  /* 0x0000000000027941 */ /* 0x000fea0003800200 */
.L_x_28:
[----:B------:R-:W-:Y:S05]  /*0f30*/  WARPSYNC.ALL ;  /* 0x0000000000007948 */ /* 0x000fea0003800000 */
[----:B------:R-:W-:Y:S01]  /*0f40*/  NOP ;  /* 0x0000000000007918 */ /* 0x000fe20000000000 */
[----:B------:R-:W-:-:S04]  /*0f50*/  UIADD3 UR5, UPT, UPT, UR4, 0x80, URZ ;  /* 0x0000008004057890 */ /* 0x000fc8000fffe0ff */
[----:B------:R-:W-:-:S04]  /*0f60*/  UIADD3 UR12, UP0, UPT, UR5, UR14, URZ ;  /* 0x0000000e050c7290 */ /* 0x000fc8000ff1e0ff */
[----:B------:R-:W-:Y:S01]  /*0f70*/  ULEA.HI.X.SX32 UR13, UR5, UR15, 0x1, UP0 ;  /* 0x0000000f050d7291 */ /* 0x000fe200080f0eff */
[----:B------:R-:W-:Y:S11]  /*0f80*/  @P0 BRA `(.L_x_34) ;  /* 0x0000000000300947 */ /* 0x000ff60003800000 */
[----:B--2-4-:R-:W2:Y:S01]  /*0f90*/  S2R R4, SR_LANEID ;  /* 0x0000000000047919 */ /* 0x014ea20000000000 */
[----:B------:R-:W-:Y:S05]  /*0fa0*/  WARPSYNC.ALL ;  /* 0x0000000000007948 */ /* 0x000fea0003800000 */
[----:B------:R-:W-:Y:S01]  /*0fb0*/  NOP ;  /* 0x0000000000007918 */ /* 0x000fe20000000000 */
[----:B--2---:R-:W-:-:S05]  /*0fc0*/  IMAD.SHL.U32 R6, R4, 0x4, RZ ;  /* 0x0000000404067824 */ /* 0x004fca00078e00ff */
[----:B------:R-:W2:Y:S01]  /*0fd0*/  LDS R9, [R6+UR8] ;  /* 0x0000000806097984 */ /* 0x000ea20008000800 */
[----:B------:R-:W-:-:S05]  /*0fe0*/  IADD3 R4, P1, PT, R6, UR12, RZ ;  /* 0x0000000c06047c10 */ /* 0x000fca000ff3e0ff */
[----:B------:R-:W-:-:S05]  /*0ff0*/  IMAD.X R5, RZ, RZ, UR13, P1 ;  /* 0x0000000dff057e24 */ /* 0x000fca00088e06ff */
[----:B--2---:R2:W4:Y:S01]  /*1000*/  ATOMG.E.EXCH.STRONG.GPU PT, RZ, [R4], R9 ;  /* 0x0000000904ff73a8 */ /* 0x00452200041ee100 */
[----:B------:R-:W-:-:S04]  /*1010*/  DEPBAR {5,4,3,2,1,0} ;  /* 0x0000003f0000791a */ /* 0x000fc80000000000 */
[----:B------:R-:W3:Y:S02]  /*1020*/  CCTL.E.C.LDCU.IV.DEEP [UR12] ;  /* 0x000000000c007540 */ /* 0x000ee40009c08000 */
[----:B---3--:R2:W-:Y:S01]  /*1030*/  UTMACCTL.IV [UR12] ;  /* 0x000000000c0079b9 */ /* 0x0085e20008000000 */
[----:B------:R-:W-:Y:S01]  /*1040*/  NOP ;  /* 0x0000000000007918 */ /* 0x000fe20000000000 */
.L_x_34:
[----:B------:R-:W-:Y:S05]  /*1050*/  @P0 BRA `(.L_x_35) ;  /* 0x00000000000c0947 */ /* 0x000fea0003800000 */
[----:B------:R0:W-:Y:S01]  /*1060*/  UTMACMDFLUSH ;  /* 0x00000000000079b7 */ /* 0x0001e20000000000 */
[----:B------:R-:W-:Y:S05]  /*1070*/  @P0 BRA `(.L_x_35) ;  /* 0x0000000000040947 */ /* 0x000fea0003800000 */
[----:B------:R-:W-:-:S04]  /*1080*/  DEPBAR.LE SB0, 0x0 ;  /* 0x000080000000791a */ /* 0x000fc80000000000 */
.L_x_35:
[----:B------:R-:W-:Y:S05]  /*1090*/  WARPSYNC.ALL ;  /* 0x0000000000007948 */ /* 0x000fea0003800000 */
[----:B------:R-:W-:Y:S01]  /*10a0*/  NOP ;  /* 0x0000000000007918 */ /* 0x000fe20000000000 */
[----:B----4-:R-:W-:Y:S06]  /*10b0*/  BAR.SYNC.DEFER_BLOCKING 0x0 ;  /* 0x0000000000007b1d */ /* 0x010fec0000010000 */
[----:B------:R-:W-:Y:S02]  /*10c0*/  BSSY.RECONVERGENT B2, `(.L_x_36) ;  /* 0x000000b000027945 */ /* 0x000fe40003800200 */
[----:B------:R-:W-:Y:S06]  /*10d0*/  BAR.SYNC.DEFER_BLOCKING 0x0 ;  /* 0x0000000000007b1d */ /* 0x000fec0000010000 */
[----:B------:R4:W-:Y:S01]  /*10e0*/  @!P0 STS [R10], RZ ;  /* 0x000000ff0a008388 */ /* 0x0009e20000000800 */
[----:B------:R-:W-:Y:S01]  /*10f0*/  NOP ;  /* 0x0000000000007918 */ /* 0x000fe20000000000 */
[----:B------:R-:W-:Y:S05]  /*1100*/  @P3 BRA `(.L_x_37) ;  /* 0x0000000000183947 */ /* 0x000fea0003800000 */
[----:B--2---:R-:W2:Y:S01]  /*1110*/  LDS R4, [UR8+0x8] ;  /* 0x00000808ff047984 */ /* 0x004ea20008000800 */
[----:B------:R-:W3:Y:S01]  /*1120*/  LDC.64 R8, c[0x0][0x390] ;  /* 0x0000e400ff087b82 */ /* 0x000ee20000000a00 */
[----:B------:R-:W-:Y:S02]  /*1130*/  IMAD.MOV.U32 R5, RZ, RZ, 0x70 ;  /* 0x00000070ff057424 */ /* 0x000fe400078e00ff */
[----:B---3--:R3:W-:Y:S03]  /*1140*/  STS.64 [UR8], R8 ;  /* 0x00000008ff007988 */ /* 0x0087e60008000a08 */
[----:B--2---:R-:W-:-:S05]  /*1150*/  LOP3.LUT R4, R4, 0x10, R5, 0xd8, !PT ;  /* 0x0000001004047812 */ /* 0x004fca00078ed805 */
[----:B------:R3:W-:Y:S02]  /*1160*/  STS [UR8+0x8], R4 ;  /* 0x00000804ff007988 */ /* 0x0007e40008000808 */
.L_x_37:
[----:B--2---:R-:W-:Y:S05]  /*1170*/  BSYNC.RECONVERGENT B2 ;  /* 0x0000000000027941 */ /* 0x004fea0003800200 */
.L_x_36:
[----:B------:R-:W-:Y:S04]  /*1180*/  BSSY.RECONVERGENT B3, `(.L_x_38) ;  /* 0x0000011000037945 */ /* 0x000fe80003800200 */
[----:B------:R-:W-:Y:S04]  /*1190*/  BSSY.RELIABLE B2, `(.L_x_39) ;  /* 0x000000e000027945 */ /* 0x000fe80003800100 */
[----:B------:R-:W-:Y:S05]  /*11a0*/  @P3 BRA `(.L_x_40) ;  /* 0x0000000000243947 */ /* 0x000fea0003800000 */
[----:B---3--:R-:W2:Y:S01]  /*11b0*/  LDS R4, [UR8+0x34] ;  /* 0x00003408ff047984 */ /* 0x008ea20008000800 */
[----:B------:R-:W-:-:S05]  /*11c0*/  IMAD.MOV.U32 R5, RZ, RZ, 0x3f000000 ;  /* 0x3f000000ff057424 */ /* 0x000fca00078e00ff */
[----:B--2---:R-:W-:-:S05]  /*11d0*/  LOP3.LUT R4, R4, 0xff000000, R5, 0xb8, !PT ;  /* 0xff00000004047812 */ /* 0x004fca00078eb805 */
[----:B------:R2:W-:Y:S01]  /*11e0*/  STS [UR8+0x34], R4 ;  /* 0x00003404ff007988 */ /* 0x0005e20008000808 */
[----:B------:R-:W-:Y:S05]  /*11f0*/  @P3 BRA `(.L_x_41) ;  /* 0x00000000001c3947 */ /* 0x000fea0003800000 */
[----:B--2---:R-:W2:Y:S01]  /*1200*/  LDS R4, [UR8+0x38] ;  /* 0x00003808ff047984 */ /* 0x004ea20008000800 */
[----:B------:R-:W-:-:S05]  /*1210*/  IMAD.MOV.U32 R5, RZ, RZ, 0x7f ;  /* 0x0000007fff057424 */ /* 0x000fca00078e00ff */
[----:B--2---:R-:W-:-:S05]  /*1220*/  LOP3.LUT R4, R4, 0xff, R5, 0xb8, !PT ;  /* 0x000000ff04047812 */ /* 0x004fca00078eb805 */
[----:B------:R2:W-:Y:S02]  /*1230*/  STS [UR8+0x38], R4 ;  /* 0x00003804ff007988 */ /* 0x0005e40008000808 */
.L_x_40:
[----:B------:R-:W-:Y:S05]  /*1240*/  @P3 BREAK.RELIABLE B2 ;  /* 0x0000000000023942 */ /* 0x000fea0003800100 */
[----:B------:R-:W-:Y:S05]  /*1250*/  @P3 BRA `(.L_x_42) ;  /* 0x00000000000c3947 */ /* 0x000fea0003800000 */
[----:B------:R2:W-:Y:S02]  /*1260*/  STS [UR8+0x20], R3 ;  /* 0x00002003ff007988 */ /* 0x0005e40008000808 */
.L_x_41:
[----:B------:R-:W-:Y:S05]  /*1270*/  BSYNC.RELIABLE B2 ;  /* 0x0000000000027941 */ /* 0x000fea0003800100 */
.L_x_39:
[----:B------:R2:W-:Y:S02]  /*1280*/  @!P3 STS [UR8+0x24], R2 ;  /* 0x00002402ff00b988 */ /* 0x0005e40008000808 */
.L_x_42:
[----:B------:R-:W-:Y:S05]  /*1290*/  BSYNC.RECONVERGENT B3 ;  /* 0x0000000000037941 */ /* 0x000fea0003800200 */
.L_x_38:
[----:B------:R-:W-:Y:S05]  /*12a0*/  WARPSYNC.ALL ;  /* 0x0000000000007948 */ /* 0x000fea0003800000 */
[----:B------:R-:W-:Y:S01]  /*12b0*/  NOP ;  /* 0x0000000000007918 */ /* 0x000fe20000000000 */
[----:B------:R-:W-:Y:S04]  /*12c0*/  BSSY.RECONVERGENT B3, `(.L_x_43) ;  /* 0x000000e000037945 */ /* 0x000fe80003800200 */
[----:B------:R-:W-:Y:S05]  /*12d0*/  @P3 BRA `(.L_x_44) ;  /* 0x0000000000303947 */ /* 0x000fea0003800000 */
[----:B--2--5:R-:W2:Y:S01]  /*12e0*/  LDS R3, [UR8+0x34] ;  /* 0x00003408ff037984 */ /* 0x024ea20008000800 */
[----:B---3--:R-:W3:Y:S03]  /*12f0*/  LDC.64 R4, c[0x0][0x3b8] ;  /* 0x0000ee00ff047b82 */ /* 0x008ee60000000a00 */
[----:B------:R-:W5:Y:S01]  /*1300*/  LDS R2, [UR8+0x1c] ;  /* 0x00001c08ff027984 */ /* 0x000f620008000800 */
[C---:B---3--:R-:W-:Y:S01]  /*1310*/  SHF.L.U64.HI R5, R4.reuse, 0x1, R5 ;  /* 0x0000000104057819 */ /* 0x048fe20000010205 */
[----:B------:R-:W-:-:S03]  /*1320*/  IMAD.SHL.U32 R4, R4, 0x2, RZ ;  /* 0x0000000204047824 */ /* 0x000fc600078e00ff */
[--C-:B------:R-:W-:Y:S02]  /*1330*/  SHF.R.U32.HI R9, RZ, 0x4, R5.reuse ;  /* 0x00000004ff097819 */ /* 0x100fe40000011605 */
[----:B------:R-:W-:-:S05]  /*1340*/  SHF.R.U64 R4, R4, 0x4, R5 ;  /* 0x0000000404047819 */ /* 0x000fca0000001205 */
[----:B------:R3:W-:Y:S01]  /*1350*/  STS [UR8+0xc], R4 ;  /* 0x00000c04ff007988 */ /* 0x0007e20008000808 */
[----:B--2---:R-:W-:Y:S02]  /*1360*/  LOP3.LUT R3, R3, 0x7, RZ, 0xb8, !PT ;  /* 0x0000000703037812 */ /* 0x004fe400078eb8ff */
[----:B-----5:R-:W-:-:S03]  /*1370*/  LOP3.LUT R2, R2, 0xf, R9, 0xb8, !PT ;  /* 0x0000000f02027812 */ /* 0x020fc600078eb809 */
[----:B------:R3:W-:Y:S04]  /*1380*/  STS [UR8+0x34], R3 ;  /* 0x00003403ff007988 */ /* 0x0007e80008000808 */
[----:B------:R3:W-:Y:S02]  /*1390*/  STS [UR8+0x1c], R2 ;  /* 0x00001c02ff007988 */ /* 0x0007e40008000808 */
.L_x_44:
[----:B------:R-:W-:Y:S05]  /*13a0*/  BSYNC.RECONVERGENT B3 ;  /* 0x0000000000037941 */ /* 0x000fea0003800200 */
.L_x_43:
[----:B------:R-:W-:Y:S04]  /*13b0*/  BSSY.RECONVERGENT B4, `(.L_x_45) ;  /* 0x000001a000047945 */ /* 0x000fe80003800200 */
[----:B------:R-:W-:Y:S04]  /*13c0*/  BSSY.RELIABLE B3, `(.L_x_46) ;  /* 0x0000015000037945 */ /* 0x000fe80003800100 */
[----:B------:R-:W-:Y:S05]  /*13d0*/  @P3 BRA `(.L_x_47) ;  /* 0x0000000000203947 */ /* 0x000fea0003800000 */
[----:B--23--:R-:W2:Y:S02]  /*13e0*/  LDS R2, [UR8+0x34] ;  /* 0x00003408ff027984 */ /* 0x00cea40008000800 */
[----:B--2---:R-:W-:-:S05]  /*13f0*/  LOP3.LUT R2, R2, 0x38, RZ, 0xb8, !PT ;  /* 0x0000003802027812 */ /* 0x004fca00078eb8ff */
[----:B------:R2:W-:Y:S01]  /*1400*/  STS [UR8+0x34], R2 ;  /* 0x00003402ff007988 */ /* 0x0005e20008000808 */
[----:B------:R-:W-:Y:S05]  /*1410*/  @P3 BRA `(.L_x_48) ;  /* 0x0000000000203947 */ /* 0x000fea0003800000 */
[----:B--2---:R-:W2:Y:S01]  /*1420*/  LDS R2, [UR8+0x8] ;  /* 0x00000808ff027984 */ /* 0x004ea20008000800 */
[----:B-----5:R-:W-:-:S05]  /*1430*/  IMAD.MOV.U32 R3, RZ, RZ, 0x780 ;  /* 0x00000780ff037424 */ /* 0x020fca00078e00ff */
[----:B--2---:R-:W-:-:S05]  /*1440*/  LOP3.LUT R2, R2, 0x300, R3, 0xd8, !PT ;  /* 0x0000030002027812 */ /* 0x004fca00078ed803 */
[----:B------:R2:W-:Y:S02]  /*1450*/  STS [UR8+0x8], R2 ;  /* 0x00000802ff007988 */ /* 0x0005e40008000808 */
.L_x_47:
[----:B------:R-:W-:Y:S05]  /*1460*/  @P3 BRA `(.L_x_49) ;  /* 0x0000000000283947 */ /* 0x000fea0003800000 */
[----:B--23--:R-:W2:Y:S02]  /*1470*/  LDS R2, [UR8+0x8] ;  /* 0x00000808ff027984 */ /* 0x00cea40008000800 */
[----:B--2---:R-:W-:-:S05]  /*1480*/  LOP3.LUT R2, R2, 0x1800, RZ, 0xb8, !PT ;  /* 0x0000180002027812 */ /* 0x004fca00078eb8ff */
[----:B------:R3:W-:Y:S02]  /*1490*/  STS [UR8+0x8], R2 ;  /* 0x00000802ff007988 */ /* 0x0007e40008000808 */
.L_x_48:
[----:B------:R-:W-:Y:S05]  /*14a0*/  @P3 BREAK.RELIABLE B3 ;  /* 0x0000000000033942 */ /* 0x000fea0003800100 */
[----:B------:R-:W-:Y:S05]  /*14b0*/  @P3 BRA `(.L_x_50) ;  /* 0x0000000000243947 */ /* 0x000fea0003800000 */
[----:B--23--:R-:W2:Y:S01]  /*14c0*/  LDS R2, [UR8+0x8] ;  /* 0x00000808ff027984 */ /* 0x00cea20008000800 */
[----:B-----5:R-:W-:-:S05]  /*14d0*/  IMAD.MOV.U32 R3, RZ, RZ, 0x6000 ;  /* 0x00006000ff037424 */ /* 0x020fca00078e00ff */
[----:B--2---:R-:W-:-:S04]  /*14e0*/  LOP3.LUT R2, R2, 0x6000, R3, 0xd8, !PT ;  /* 0x0000600002027812 */ /* 0x004fc800078ed803 */
[----:B------:R-:W-:-:S05]  /*14f0*/  LOP3.LUT R2, R2, 0x400000, RZ, 0xb8, !PT ;  /* 0x0040000002027812 */ /* 0x000fca00078eb8ff */
[----:B------:R2:W-:Y:S02]  /*1500*/  STS [UR8+0x8], R2 ;  /* 0x00000802ff007988 */ /* 0x0005e40008000808 */
.L_x_49:
[----:B------:R-:W-:Y:S05]  /*1510*/  BSYNC.RELIABLE B3 ;  /* 0x0000000000037941 */ /* 0x000fea0003800100 */
.L_x_46:
[----:B--23--:R-:W2:Y:S02]  /*1520*/  @!P3 LDS R2, [UR8+0x8] ;  /* 0x00000808ff02b984 */ /* 0x00cea40008000800 */
[----:B--2---:R-:W-:-:S05]  /*1530*/  @!P3 LOP3.LUT R2, R2, 0x8000, RZ, 0xb8, !PT ;  /* 0x000080000202b812 */ /* 0x004fca00078eb8ff */
[----:B------:R2:W-:Y:S02]  /*1540*/  @!P3 STS [UR8+0x8], R2 ;  /* 0x00000802ff00b988 */ /* 0x0005e40008000808 */
.L_x_50:
[----:B------:R-:W-:Y:S05]  /*1550*/  BSYNC.RECONVERGENT B4 ;  /* 0x0000000000047941 */ /* 0x000fea0003800200 */
.L_x_45:
[----:B------:R-:W-:Y:S05]  /*1560*/  WARPSYNC.ALL ;  /* 0x0000000000007948 */ /* 0x000fea0003800000 */
[----:B------:R-:W-:Y:S01]  /*1570*/  NOP ;  /* 0x0000000000007918 */ /* 0x000fe20000000000 */
[----:B------:R-:W-:-:S04]  /*1580*/  UIADD3 UR4, UPT, UPT, UR4, 0x100, URZ ;  /* 0x0000010004047890 */ /* 0x000fc8000fffe0ff */
[----:B------:R-:W-:-:S04]  /*1590*/  UIADD3 UR14, UP0, UPT, UR4, UR14, URZ ;  /* 0x0000000e040e7290 */ /* 0x000fc8000ff1e0ff */
[----:B------:R-:W-:Y:S01]  /*15a0*/  ULEA.HI.X.SX32 UR15, UR4, UR15, 0x1, UP0 ;  /* 0x0000000f040f7291 */ /* 0x000fe200080f0eff */
[----:B------:R-:W-:Y:S11]  /*15b0*/  @P0 BRA `(.L_x_51) ;  /* 0x0000000000300947 */ /* 0x000ff60003800000 */
[----:B--23--:R-:W2:Y:S01]  /*15c0*/  S2R R2, SR_LANEID ;  /* 0x0000000000027919 */ /* 0x00cea20000000000 */
[----:B------:R-:W-:Y:S05]  /*15d0*/  WARPSYNC.ALL ;  /* 0x0000000000007948 */ /* 0x000fea0003800000 */
[----:B------:R-:W-:Y:S01]  /*15e0*/  NOP ;  /* 0x0000000000007918 */ /* 0x000fe20000000000 */
[----:B--2---:R-:W-:-:S05]  /*15f0*/  IMAD.SHL.U32 R4, R2, 0x4, RZ ;  /* 0x0000000402047824 */ /* 0x004fca00078e00ff */
[----:B------:R-:W2:Y:S01]  /*1600*/  LDS R5, [R4+UR8] ;  /* 0x0000000804057984 */ /* 0x000ea20008000800 */
[----:B------:R-:W-:-:S05]  /*1610*/  IADD3 R2, P1, PT, R4, UR14, RZ ;  /* 0x0000000e04027c10 */ /* 0x000fca000ff3e0ff */
[----:B-----5:R-:W-:-:S05]  /*1620*/  IMAD.X R3, RZ, RZ, UR15, P1 ;  /* 0x0000000fff037e24 */ /* 0x020fca00088e06ff */
[----:B--2---:R2:W3:Y:S01]  /*1630*/  ATOMG.E.EXCH.STRONG.GPU PT, RZ, [R2], R5 ;  /* 0x0000000502ff73a8 */ /* 0x0044e200041ee100 */
[----:B------:R-:W-:-:S04]  /*1640*/  DEPBAR {5,4,3,2,1,0} ;  /* 0x0000003f0000791a */ /* 0x000fc80000000000 */
[----:B------:R-:W5:Y:S02]  /*1650*/  CCTL.E.C.LDCU.IV.DEEP [UR14] ;  /* 0x000000000e007540 */ /* 0x000f640009c08000 */
[----:B-----5:R2:W-:Y:S01]  /*1660*/  UTMACCTL.IV [UR14] ;  /* 0x000000000e0079b9 */ /* 0x0205e20008000000 */
[----:B------:R-:W-:Y:S01]  /*1670*/  NOP ;  /* 0x0000000000007918 */ /* 0x000fe20000000000 */
.L_x_51:
[----:B------:R-:W-:Y:S05]  /*1680*/  @P0 BRA `(.L_x_52) ;  /* 0x00000000000c0947 */ /* 0x000fea0003800000 */
[----:B------:R0:W-:Y:S01]  /*1690*/  UTMACMDFLUSH ;  /* 0x00000000000079b7 */ /* 0x0001e20000000000 */
[----:B------:R-:W-:Y:S05]  /*16a0*/  @P0 BRA `(.L_x_52) ;  /* 0x0000000000040947 */ /* 0x000fea0003800000 */
[----:B------:R-:W-:-:S04]  /*16b0*/  DEPBAR.LE SB0, 0x0 ;  /* 0x000080000000791a */ /* 0x000fc80000000000 */
.L_x_52:
[----:B------:R-:W-:Y:S05]  /*16c0*/  WARPSYNC.ALL ;  /* 0x0000000000007948 */ /* 0x000fea0003800000 */
[----:B------:R-:W-:Y:S01]  /*16d0*/  NOP ;  /* 0x0000000000007918 */ /* 0x000fe20000000000 */
[----:B---3--:R-:W-:Y:S01]  /*16e0*/  BAR.SYNC.DEFER_BLOCKING 0x0 ;  /* 0x0000000000007b1d */ /* 0x008fe20000010000 */
[----:B------:R-:W-:Y:S01]  /*16f0*/  ISETP.GE.AND P0, PT, R7, 0x1, PT ;  /* 0x000000010700780c */ /* 0x000fe20003f06270 */
[----:B------:R-:W-:Y:S01]  /*1700*/  USHF.L.U32 UR11, UR11, 0x7, URZ ;  /* 0x000000070b0b7899 */ /* 0x000fe200080006ff */
[----:B--2---:R-:W-:Y:S01]  /*1710*/  SHF.R.U32.HI R2, RZ, 0x5, R0 ;  /* 0x00000005ff027819 */ /* 0x004fe20000011600 */
[----:B------:R-:W-:-:S02]  /*1720*/  USHF.L.U32 UR30, UR30, 0x6, URZ ;  /* 0x000000061e1e7899 */ /* 0x000fc400080006ff */
[----:B------:R-:W-:Y:S01]  /*1730*/  VOTEU.ALL UP0, P3 ;  /* 0x0000000000ff7886 */ /* 0x000fe20001800000 */
[----:B------:R-:W-:Y:S01]  /*1740*/  UMOV UR4, 0x1 ;  /* 0x0000000100047882 */ /* 0x000fe20000000000 */
[----:B------:R-:W-:Y:S01]  /*1750*/  VOTEU.ALL UP1, P3 ;  /* 0x0000000000ff7886 */ /* 0x000fe20001820000 */
[----:B------:R-:W-:Y:S02]  /*1760*/  R2UR UR24, R2 ;  /* 0x00000000021872ca */ /* 0x000fe400000e0000 */
[----:B------:R-:W-:-:S04]  /*1770*/  @!UP0 UIADD3 UR16, UPT, UPT, -UR4, 0x100000, URZ ;  /* 0x0010000004108890 */ /* 0x000fc8000fffe1ff */
[----:B------:R-:W-:Y:S02]  /*1780*/  @!UP0 USHF.L.U32 UR17, UR16, 0xb, URZ ;  /* 0x0000000b10118899 */ /* 0x000fe400080006ff */
[----:B------:R-:W-:Y:S02]  /*1790*/  @!UP0 USHF.L.U32 UR16, UR16, 0x1, URZ ;  /* 0x0000000110108899 */ /* 0x000fe400080006ff */
[----:B------:R-:W-:-:S04]  /*17a0*/  @!UP0 UIADD3 UR4, UPT, UPT, -UR4, 0x100000, URZ ;  /* 0x0010000004048890 */ /* 0x000fc8000fffe1ff */
[----:B------:R-:W-:Y:S02]  /*17b0*/  @!UP0 USHF.L.U32 UR5, UR4, 0xb, URZ ;  /* 0x0000000b04058899 */ /* 0x000fe400080006ff */
[----:B------:R-:W-:Y:S01]  /*17c0*/  @!UP0 USHF.L.U32 UR4, UR4, 0x1, URZ ;  /* 0x0000000104048899 */ /* 0x000fe200080006ff */
[----:B------:R-:W-:Y:S01]  /*17d0*/  VOTEU.ALL UP0, P3 ;  /* 0x0000000000ff7886 */ /* 0x000fe20001800000 */
[----:B------:R-:W2:Y:S04]  /*17e0*/  FENCE.VIEW.ASYNC.S ;  /* 0x00000000000073c6 */ /* 0x000ea80000000000 */
[----:B--2---:R2:W3:Y:S06]  /*17f0*/  @!UP0 SYNCS.EXCH.64 URZ, [UR8+0x6000], UR16 ;  /* 0x0060001008ff85b2 */ /* 0x0044ec0008000100 */
[----:B------:R2:W4:Y:S01]  /*1800*/  @!UP1 SYNCS.EXCH.64 URZ, [UR8+0x6010], UR4 ;  /* 0x0060100408ff95b2 */ /* 0x0005220008000100 */
[----:B------:R-:W-:Y:S05]  /*1810*/  @!P0 BRA `(.L_x_53) ;  /* 0x0000000400f08947 */ /* 0x000fea0003800000 */
[----:B---34-:R-:W-:Y:S01]  /*1820*/  BAR.SYNC.DEFER_BLOCKING 0x0 ;  /* 0x0000000000007b1d */ /* 0x018fe20000010000 */
[----:B------:R-:W-:Y:S01]  /*1830*/  @!P3 IMAD.MOV.U32 R2, RZ, RZ, 0x6000 ;  /* 0x00006000ff02b424 */ /* 0x000fe200078e00ff */
[----:B------:R-:W-:Y:S02]  /*1840*/  ELECT P1, URZ, PT ;  /* 0x0000000000ff782f */ /* 0x000fe40003820000 */
[----:B------:R-:W-:Y:S02]  /*1850*/  ELECT P0, URZ, PT ;  /* 0x0000000000ff782f */ /* 0x000fe40003800000 */
[C---:B------:R-:W-:Y:S01]  /*1860*/  ISETP.LT.U32.AND P1, PT, R36.reuse, 0x20, P1 ;  /* 0x000000202400780c */ /* 0x040fe20000f21070 */
[----:B------:R-:W-:Y:S01]  /*1870*/  UIADD3 UR28, UPT, UPT, UR8, 0x4000, URZ ;  /* 0x00004000081c7890 */ /* 0x000fe2000fffe0ff */
[----:B------:R-:W-:Y:S01]  /*1880*/  ISETP.LT.U32.AND P0, PT, R36, 0x20, P0 ;  /* 0x000000202400780c */ /* 0x000fe20000701070 */
[----:B--2---:R-:W-:Y:S02]  /*1890*/  USHF.R.U32.HI UR16, URZ, 0x4, UR8 ;  /* 0x00000004ff107899 */ /* 0x004fe40008011608 */
[----:B------:R-:W-:-:S02]  /*18a0*/  USHF.R.U32.HI UR18, URZ, 0x4, UR28 ;  /* 0x00000004ff127899 */ /* 0x000fc4000801161c */
[----:B------:R-:W-:Y:S02]  /*18b0*/  USGXT.U32 UR16, UR16, 0xe ;  /* 0x0000000e1010789a */ /* 0x000fe40008000000 */
[----:B------:R-:W-:Y:S01]  /*18c0*/  USGXT.U32 UR18, UR18, 0xe ;  /* 0x0000000e1212789a */ /* 0x000fe20008000000 */
[----:B------:R-:W-:Y:S01]  /*18d0*/  UMOV UR4, URZ ;  /* 0x000000ff00047c82 */ /* 0x000fe20008000000 */
[----:B------:R-:W-:Y:S02]  /*18e0*/  UMOV UR17, 0x40004040 ;  /* 0x4000404000117882 */ /* 0x000fe40000000000 */
[----:B------:R-:W-:Y:S01]  /*18f0*/  VOTEU.ANY UP0, P1 ;  /* 0x0000000000ff7886 */ /* 0x000fe20000800100 */
[----:B------:R-:W-:Y:S01]  /*1900*/  VOTEU.ANY UP2, P1 ;  /* 0x0000000000ff7886 */ /* 0x000fe20000840100 */
[----:B------:R-:W-:Y:S01]  /*1910*/  VOTEU.ANY UP1, P0 ;  /* 0x0000000000ff7886 */ /* 0x000fe20000020100 */
[----:B------:R-:W-:Y:S01]  /*1920*/  VOTEU.ANY UP3, P0 ;  /* 0x0000000000ff7886 */ /* 0x000fe20000060100 */
[----:B------:R-:W-:Y:S01]  /*1930*/  UMOV UR19, 0x40004040 ;  /* 0x4000404000137882 */ /* 0x000fe20000000000 */
[----:B------:R2:W-:Y:S01]  /*1940*/  @!P3 SYNCS.ARRIVE.TRANS64 RZ, [UR8+0x6000], R2 ;  /* 0x00600002ffffb9a7 */ /* 0x0005e20008000008 */
[----:B------:R3:W-:Y:S06]  /*1950*/  MEMBAR.ALL.CTA ;  /* 0x0000000000007992 */ /* 0x0007ec0000008000 */
[----:B---3--:R-:W3:Y:S01]  /*1960*/  FENCE.VIEW.ASYNC.S ;  /* 0x00000000000073c6 */ /* 0x008ee20000000000 */
[----:B------:R-:W-:Y:S01]  /*1970*/  @UP0 UIADD3 UR9, UPT, UPT, UR8, 0x6000, URZ ;  /* 0x0000600008090890 */ /* 0x000fe2000fffe0ff */
[----:B------:R-:W-:Y:S01]  /*1980*/  @UP0 UMOV UR10, URZ ;  /* 0x000000ff000a0c82 */ /* 0x000fe20008000000 */
[----:B------:R-:W-:Y:S01]  /*1990*/  @UP1 UIADD3 UR29, UPT, UPT, UR8, 0x6000, URZ ;  /* 0x00006000081d1890 */ /* 0x000fe2000fffe0ff */
[----:B------:R-:W-:Y:S01]  /*19a0*/  @UP1 UMOV UR31, URZ ;  /* 0x000000ff001f1c82 */ /* 0x000fe20008000000 */
[----:B------:R-:W-:-:S02]  /*19b0*/  UIADD3 UR20, UP0, UPT, UR16, 0x2, URZ ;  /* 0x0000000210147890 */ /* 0x000fc4000ff1e0ff */
[----:B------:R-:W-:Y:S02]  /*19c0*/  UIADD3 UR22, UP1, UPT, UR18, 0x80, URZ ;  /* 0x0000008012167890 */ /* 0x000fe4000ff3e0ff */
[----:B------:R-:W-:Y:S02]  /*19d0*/  UIADD3.X UR21, UPT, UPT, UR4, 0x40004040, URZ, UP0, !UPT ;  /* 0x4000404004157890 */ /* 0x000fe400087fe4ff */
[----:B------:R-:W-:Y:S02]  /*19e0*/  UIADD3.X UR23, UPT, UPT, UR4, 0x40004040, URZ, UP1, !UPT ;  /* 0x4000404004177890 */ /* 0x000fe40008ffe4ff */
[----:B------:R-:W-:Y:S02]  /*19f0*/  UIADD3.64 UR26, UPT, UPT, UR20, 0x2, URZ ;  /* 0x00000002141a7897 */ /* 0x000fe4000fffe0ff */
[----:B------:R-:W-:Y:S02]  /*1a00*/  UIADD3.64 UR34, UPT, UPT, UR20, 0x4, URZ ;  /* 0x0000000414227897 */ /* 0x000fe4000fffe0ff */
[----:B------:R-:W-:-:S02]  /*1a10*/  UIADD3.64 UR32, UPT, UPT, UR22, 0x80, URZ ;  /* 0x0000008016207897 */ /* 0x000fc4000fffe0ff */
[----:B------:R-:W-:Y:S02]  /*1a20*/  UIADD3.64 UR36, UPT, UPT, UR22, 0x100, URZ ;  /* 0x0000010016247897 */ /* 0x000fe4000fffe0ff */
[----:B------:R-:W-:Y:S01]  /*1a30*/  UISETP.NE.U32.AND UP0, UPT, UR24, URZ, UPT ;  /* 0x000000ff1800728c */ /* 0x000fe2000bf05070 */
[----:B---3--:R-:W-:Y:S06]  /*1a40*/  BAR.SYNC.DEFER_BLOCKING 0x0 ;  /* 0x0000000000007b1d */ /* 0x008fec0000010000 */
[----:B------:R2:W-:Y:S02]  /*1a50*/  @UP2 UTMALDG.2D [UR8], [UR6] ;  /* 0x00000008060025b4 */ /* 0x0005e40008008000 */
[----:B------:R-:W-:Y:S06]  /*1a60*/  BAR.SYNC.DEFER_BLOCKING 0x0 ;  /* 0x0000000000007b1d */ /* 0x000fec0000010000 */
[----:B------:R2:W-:Y:S02]  /*1a70*/  @UP3 UTMALDG.2D [UR28], [UR12] ;  /* 0x0000001c0c0035b4 */ /* 0x0005e40008008000 */
[----:B------:R-:W-:Y:S06]  /*1a80*/  BAR.SYNC.DEFER_BLOCKING 0x0 ;  /* 0x0000000000007b1d */ /* 0x000fec0000010000 */
[----:B------:R-:W3:Y:S02]  /*1a90*/  SYNCS.PHASECHK.TRANS64.TRYWAIT P0, [UR8+0x6000], RZ ;  /* 0x006000ffff0075a7 */ /* 0x000ee40008001108 */
[----:B--23--:R-:W-:Y:S05]  /*1aa0*/  @!P0 BRA `(.L_x_54) ;  /* 0x0000000800d88947 */ /* 0x00cfea0003800000 */
.L_x_66:
[----:B------:R-:W-:Y:S05]  /*1ab0*/  BRA.U UP0, `(.L_x_55) ;  /* 0x0000000100347547 */ /* 0x000fea000b800000 */
[----:B------:R-:W-:Y:S01]  /*1ac0*/  UMOV UR4, 0x0 ;  /* 0x0000000000047882 */ /* 0x000fe20000000000 */
[----:B------:R-:W-:Y:S01]  /*1ad0*/  UMOV UR5, 0x8110010 ;  /* 0x0811001000057882 */ /* 0x000fe20000000000 */
[----:B------:R-:W-:Y:S01]  /*1ae0*/  UMOV UR28, 0x0 ;  /* 0x00000000001c7882 */ /* 0x000fe20000000000 */
[----:B------:R-:W-:Y:S01]  /*1af0*/  UMOV UR29, 0x8110010 ;  /* 0x08110010001d7882 */ /* 0x000fe20000000000 */
[----:B------:R-:W-:Y:S01]  /*1b00*/  UMOV UR38, 0x0 ;  /* 0x0000000000267882 */ /* 0x000fe20000000000 */
[----:B------:R-:W-:Y:S01]  /*1b10*/  UMOV UR39, 0x8110010 ;  /* 0x0811001000277882 */ /* 0x000fe20000000000 */
[----:B------:R2:W-:Y:S01]  /*1b20*/  UTCHMMA gdesc[UR16], gdesc[UR18], tmem[UR25], tmem[UR4], idesc[UR5], !UPT ;  /* 0x00ff0412100075ea */ /* 0x0005e2000f800019 */
[----:B------:R-:W-:Y:S01]  /*1b30*/  UMOV UR40, 0x0 ;  /* 0x0000000000287882 */ /* 0x000fe20000000000 */
[----:B------:R-:W-:Y:S01]  /*1b40*/  UMOV UR41, 0x8110010 ;  /* 0x0811001000297882 */ /* 0x000fe20000000000 */
[----:B------:R2:W-:Y:S01]  /*1b50*/  UTCHMMA gdesc[UR20], gdesc[UR22], tmem[UR25], tmem[UR28], idesc[UR29], UPT ;  /* 0x00ff1c16140075ea */ /* 0x0005e2000b800019 */
[----:B------:R2:W-:Y:S01]  /*1b60*/  UTCHMMA gdesc[UR26], gdesc[UR32], tmem[UR25], tmem[UR38], idesc[UR39], UPT ;  /* 0x00ff26201a0075ea */ /* 0x0005e2000b800019 */
[----:B------:R2:W-:Y:S01]  /*1b70*/  UTCHMMA gdesc[UR34], gdesc[UR36], tmem[UR25], tmem[UR40], idesc[UR41], UPT ;  /* 0x00ff2824220075ea */ /* 0x0005e2000b800019 */
[----:B------:R-:W-:Y:S01]  /*1b80*/  NOP ;  /* 0x0000000000007918 */ /* 0x000fe20000000000 */
.L_x_55:
[----:B------:R-:W-:Y:S01]  /*1b90*/  ELECT P0, URZ, PT ;  /* 0x0000000000ff782f */ /* 0x000fe20003800000 */
[----:B--2---:R-:W-:-:S03]  /*1ba0*/  UIADD3 UR4, UPT, UPT, UR8, 0x6010, URZ ;  /* 0x0000601008047890 */ /* 0x004fc6000fffe0ff */
[----:B------:R-:W-:Y:S01]  /*1bb0*/  ISETP.LT.U32.AND P0, PT, R36, 0x20, P0 ;  /* 0x000000202400780c */ /* 0x000fe20000701070 */
[----:B------:R-:W-:-:S12]  /*1bc0*/  UMOV UR5, URZ ;  /* 0x000000ff00057c82 */ /* 0x000fd80008000000 */
[----:B------:R-:W-:Y:S01]  /*1bd0*/  VOTEU.ANY UP0, P0 ;  /* 0x0000000000ff7886 */ /* 0x000fe20000000100 */
[----:B------:R-:W-:Y:S01]  /*1be0*/  VOTEU.ANY UP1, P0 ;  /* 0x0000000000ff7886 */ /* 0x000fe20000020100 */
[----:B------:R-:W-:-:S03]  /*1bf0*/  ISETP.GE.U32.AND P0, PT, R7, 0x41, PT ;  /* 0x000000410700780c */ /* 0x000fc60003f06070 */
[----:B------:R-:W-:Y:S02]  /*1c00*/  @UP0 UMOV UR9, UR4 ;  /* 0x0000000400090c82 */ /* 0x000fe40008000000 */
[----:B------:R2:W-:Y:S01]  /*1c10*/  @UP1 UTCBAR [UR9], URZ ;  /* 0x000000ff090013e9 */ /* 0x0005e200080000ff */
[----:B------:R-:W-:Y:S06]  /*1c20*/  BAR.SYNC.DEFER_BLOCKING 0x0 ;  /* 0x0000000000007b1d */ /* 0x000fec0000010000 */
[----:B------:R-:W3:Y:S02]  /*1c30*/  SYNCS.PHASECHK.TRANS64.TRYWAIT P1, [UR8+0x6010], RZ ;  /* 0x006010ffff0075a7 */ /* 0x000ee40008021108 */
[----:B--23--:R-:W-:Y:S05]  /*1c40*/  @!P1 BRA `(.L_x_56) ;  /* 0x00000008007c9947 */ /* 0x00cfea0003800000 */
.L_x_67:
[----:B------:R-:W-:Y:S05]  /*1c50*/  @!P0 BRA `(.L_x_53) ;  /* 0x0000000000e08947 */ /* 0x000fea0003800000 */
[----:B------:R-:W-:Y:S01]  /*1c60*/  IMAD.MOV.U32 R2, RZ, RZ, 0x1 ;  /* 0x00000001ff027424 */ /* 0x000fe200078e00ff */
[----:B------:R-:W2:Y:S01]  /*1c70*/  LDCU UR44, c[0x0][0x3a0] ;  /* 0x00007400ff2c77ac */ /* 0x000ea20008000800 */
[----:B------:R-:W-:-:S05]  /*1c80*/  UMOV UR10, 0x40 ;  /* 0x00000040000a7882 */ /* 0x000fca0000000000 */
.L_x_60:
[----:B------:R-:W-:Y:S01]  /*1c90*/  BAR.SYNC.DEFER_BLOCKING 0x0 ;  /* 0x0000000000007b1d */ /* 0x000fe20000010000 */
[----:B-----5:R-:W-:Y:S01]  /*1ca0*/  @!P3 IMAD.MOV.U32 R3, RZ, RZ, 0x6000 ;  /* 0x00006000ff03b424 */ /* 0x020fe200078e00ff */
[----:B------:R-:W-:Y:S02]  /*1cb0*/  ELECT P1, URZ, PT ;  /* 0x0000000000ff782f */ /* 0x000fe40003820000 */
[----:B------:R-:W-:Y:S02]  /*1cc0*/  ELECT P0, URZ, PT ;  /* 0x0000000000ff782f */ /* 0x000fe40003800000 */
[C---:B------:R-:W-:Y:S01]  /*1cd0*/  ISETP.LT.U32.AND P1, PT, R36.reuse, 0x20, P1 ;  /* 0x000000202400780c */ /* 0x040fe20000f21070 */
[----:B------:R-:W-:Y:S01]  /*1ce0*/  UMOV UR31, UR10 ;  /* 0x0000000a001f7c82 */ /* 0x000fe20008000000 */
[----:B------:R-:W-:-:S11]  /*1cf0*/  ISETP.LT.U32.AND P0, PT, R36, 0x20, P0 ;  /* 0x000000202400780c */ /* 0x000fd60000701070 */
[----:B------:R-:W-:Y:S02]  /*1d00*/  VOTEU.ANY UP0, P1 ;  /* 0x0000000000ff7886 */ /* 0x000fe40000800100 */
[----:B------:R-:W-:Y:S01]  /*1d10*/  VOTEU.ANY UP1, P0 ;  /* 0x0000000000ff7886 */ /* 0x000fe20000020100 */
[----:B---3--:R3:W-:Y:S01]  /*1d20*/  @!P3 SYNCS.ARRIVE.TRANS64 RZ, [UR8+0x6000], R3 ;  /* 0x00600003ffffb9a7 */ /* 0x0087e20008000008 */
[----:B------:R4:W-:Y:S06]  /*1d30*/  MEMBAR.ALL.CTA ;  /* 0x0000000000007992 */ /* 0x0009ec0000008000 */
[----:B----4-:R-:W4:Y:S01]  /*1d40*/  FENCE.VIEW.ASYNC.S ;  /* 0x00000000000073c6 */ /* 0x010f220000000000 */
[----:B------:R-:W-:Y:S01]  /*1d50*/  @UP0 UIADD3 UR9, UPT, UPT, UR8, 0x6000, URZ ;  /* 0x0000600008090890 */ /* 0x000fe2000fffe0ff */
[----:B----4-:R-:W-:Y:S01]  /*1d60*/  VOTEU.ANY UP0, P1 ;  /* 0x0000000000ff7886 */ /* 0x010fe20000800100 */
[----:B------:R-:W-:-:S02]  /*1d70*/  @UP1 UIADD3 UR28, UPT, UPT, UR8, 0x4000, URZ ;  /* 0x00004000081c1890 */ /* 0x000fc4000fffe0ff */
[----:B------:R-:W-:Y:S01]  /*1d80*/  @UP1 UIADD3 UR29, UPT, UPT, UR8, 0x6000, URZ ;  /* 0x00006000081d1890 */ /* 0x000fe2000fffe0ff */
[----:B---3--:R-:W-:Y:S01]  /*1d90*/  IMAD.U32 R3, R2, -0x80000000, RZ ;  /* 0x8000000002037824 */ /* 0x008fe200078e00ff */
[----:B------:R-:W-:Y:S01]  /*1da0*/  VOTEU.ANY UP1, P0 ;  /* 0x0000000000ff7886 */ /* 0x000fe20000020100 */
[----:B------:R-:W-:Y:S06]  /*1db0*/  BAR.SYNC.DEFER_BLOCKING 0x0 ;  /* 0x0000000000007b1d */ /* 0x000fec0000010000 */
[----:B------:R3:W-:Y:S01]  /*1dc0*/  @UP0 UTMALDG.2D [UR8], [UR6] ;  /* 0x00000008060005b4 */ /* 0x0007e20008008000 */
[----:B------:R-:W-:Y:S01]  /*1dd0*/  UISETP.NE.U32.AND UP0, UPT, UR24, URZ, UPT ;  /* 0x000000ff1800728c */ /* 0x000fe2000bf05070 */
[----:B------:R-:W-:Y:S06]  /*1de0*/  BAR.SYNC.DEFER_BLOCKING 0x0 ;  /* 0x0000000000007b1d */ /* 0x000fec0000010000 */
[----:B------:R3:W-:Y:S02]  /*1df0*/  @UP1 UTMALDG.2D [UR28], [UR12] ;  /* 0x0000001c0c0015b4 */ /* 0x0007e40008008000 */
[----:B------:R-:W-:Y:S06]  /*1e00*/  BAR.SYNC.DEFER_BLOCKING 0x0 ;  /* 0x0000000000007b1d */ /* 0x000fec0000010000 */
[----:B------:R-:W4:Y:S02]  /*1e10*/  SYNCS.PHASECHK.TRANS64.TRYWAIT P0, [UR8+0x6000], R3 ;  /* 0x00600003ff0075a7 */ /* 0x000f240008001108 */
[----:B---34-:R-:W-:Y:S05]  /*1e20*/  @!P0 BRA `(.L_x_57) ;  /* 0x0000000800108947 */ /* 0x018fea0003800000 */
.L_x_68:
[----:B------:R-:W-:Y:S05]  /*1e30*/  BRA.U UP0, `(.L_x_58) ;  /* 0x0000000100347547 */ /* 0x000fea000b800000 */
[----:B------:R-:W-:Y:S01]  /*1e40*/  UMOV UR28, 0x0 ;  /* 0x00000000001c7882 */ /* 0x000fe20000000000 */
[----:B------:R-:W-:Y:S01]  /*1e50*/  UMOV UR29, 0x8110010 ;  /* 0x08110010001d7882 */ /* 0x000fe20000000000 */
[----:B------:R-:W-:Y:S01]  /*1e60*/  UMOV UR38, 0x0 ;  /* 0x0000000000267882 */ /* 0x000fe20000000000 */
[----:B------:R-:W-:Y:S01]  /*1e70*/  UMOV UR39, 0x8110010 ;  /* 0x0811001000277882 */ /* 0x000fe20000000000 */
[----:B------:R-:W-:Y:S01]  /*1e80*/  UMOV UR40, 0x0 ;  /* 0x0000000000287882 */ /* 0x000fe20000000000 */
[----:B------:R-:W-:Y:S01]  /*1e90*/  UMOV UR41, 0x8110010 ;  /* 0x0811001000297882 */ /* 0x000fe20000000000 */
[----:B------:R3:W-:Y:S01]  /*1ea0*/  UTCHMMA gdesc[UR16], gdesc[UR18], tmem[UR25], tmem[UR28], idesc[UR29], UPT ;  /* 0x00ff1c12100075ea */ /* 0x0007e2000b800019 */
[----:B------:R-:W-:Y:S01]  /*1eb0*/  UMOV UR42, 0x0 ;  /* 0x00000000002a7882 */ /* 0x000fe20000000000 */
[----:B------:R-:W-:Y:S01]  /*1ec0*/  UMOV UR43, 0x8110010 ;  /* 0x08110010002b7882 */ /* 0x000fe20000000000 */
[----:B------:R3:W-:Y:S01]  /*1ed0*/  UTCHMMA gdesc[UR20], gdesc[UR22], tmem[UR25], tmem[UR38], idesc[UR39], UPT ;  /* 0x00ff2616140075ea */ /* 0x0007e2000b800019 */
[----:B------:R3:W-:Y:S01]  /*1ee0*/  UTCHMMA gdesc[UR26], gdesc[UR32], tmem[UR25], tmem[UR40], idesc[UR41], UPT ;  /* 0x00ff28201a0075ea */ /* 0x0007e2000b800019 */
[----:B------:R3:W-:Y:S01]  /*1ef0*/  UTCHMMA gdesc[UR34], gdesc[UR36], tmem[UR25], tmem[UR42], idesc[UR43], UPT ;  /* 0x00ff2a24220075ea */ /* 0x0007e2000b800019 */
[----:B------:R-:W-:Y:S01]  /*1f00*/  NOP ;  /* 0x0000000000007918 */ /* 0x000fe20000000000 */
.L_x_58:
[----:B------:R-:W-:-:S04]  /*1f10*/  ELECT P0, URZ, PT ;  /* 0x0000000000ff782f */ /* 0x000fc80003800000 */
[----:B------:R-:W-:-:S13]  /*1f20*/  ISETP.LT.U32.AND P0, PT, R36, 0x20, P0 ;  /* 0x000000202400780c */ /* 0x000fda0000701070 */
[----:B------:R-:W-:Y:S01]  /*1f30*/  VOTEU.ANY UP0, P0 ;  /* 0x0000000000ff7886 */ /* 0x000fe20000000100 */
[----:B------:R-:W-:-:S04]  /*1f40*/  VOTEU.ANY UP1, P0 ;  /* 0x0000000000ff7886 */ /* 0x000fc80000020100 */
[----:B------:R-:W-:Y:S02]  /*1f50*/  @UP0 UMOV UR9, UR4 ;  /* 0x0000000400090c82 */ /* 0x000fe40008000000 */
[----:B------:R4:W-:Y:S01]  /*1f60*/  @UP1 UTCBAR [UR9], URZ ;  /* 0x000000ff090013e9 */ /* 0x0009e200080000ff */
[----:B------:R-:W-:Y:S06]  /*1f70*/  BAR.SYNC.DEFER_BLOCKING 0x0 ;  /* 0x0000000000007b1d */ /* 0x000fec0000010000 */
[----:B------:R-:W5:Y:S02]  /*1f80*/  SYNCS.PHASECHK.TRANS64.TRYWAIT P0, [UR8+0x6010], R3 ;  /* 0x00601003ff0075a7 */ /* 0x000f640008001108 */
[----:B----45:R-:W-:Y:S05]  /*1f90*/  @!P0 BRA `(.L_x_59) ;  /* 0x0000000400c08947 */ /* 0x030fea0003800000 */
.L_x_69:
[----:B------:R-:W-:Y:S01]  /*1fa0*/  UIADD3 UR10, UPT, UPT, UR10, 0x40, URZ ;  /* 0x000000400a0a7890 */ /* 0x000fe2000fffe0ff */
[----:B------:R-:W-:-:S03]  /*1fb0*/  LOP3.LUT R2, R2, 0x1, RZ, 0x3c, !PT ;  /* 0x0000000102027812 */ /* 0x000fc600078e3cff */
[----:B--2---:R-:W-:-:S09]  /*1fc0*/  UISETP.GE.AND UP0, UPT, UR10, UR44, UPT ;  /* 0x0000002c0a00728c */ /* 0x004fd2000bf06270 */
[----:B------:R-:W-:Y:S05]  /*1fd0*/  BRA.U !UP0, `(.L_x_60) ;  /* 0xfffffffd082c7547 */ /* 0x000fea000b83ffff */
.L_x_53:
[----:B---34-:R-:W-:Y:S06]  /*1fe0*/  BAR.SYNC.DEFER_BLOCKING 0x0 ;  /* 0x0000000000007b1d */ /* 0x018fec0000010000 */
[----:B------:R-:W-:Y:S04]  /*1ff0*/  BSSY.RECONVERGENT B4, `(.L_x_61) ;  /* 0x0000004000047945 */ /* 0x000fe80003800200 */
[----:B------:R-:W-:Y:S05]  /*2000*/  @P3 BRA `(.L_x_62) ;  /* 0x0000000000083947 */ /* 0x000fea0003800000 */
[----:B------:R-:W3:Y:S02]  /*2010*/  SYNCS.CCTL.IV [UR8+0x6000] ;  /* 0x00600000ff0079b1 */ /* 0x000ee40008000008 */
[----:B---3--:R-:W3:Y:S02]  /*2020*/  SYNCS.CCTL.IV [UR8+0x6010] ;  /* 0x00601000ff0079b1 */ /* 0x008ee40008000008 */
.L_x_62:
[----:B--2---:R-:W-:Y:S05]  /*2030*/  BSYNC.RECONVERGENT B4 ;  /* 0x0000000000047941 */ /* 0x004fea0003800200 */
.L_x_61:
[----:B------:R-:W-:Y:S01]  /*2040*/  USHF.L.U32 UR4, UR24, 0x15, URZ ;  /* 0x0000001518047899 */ /* 0x000fe200080006ff */
[C---:B------:R-:W-:Y:S01]  /*2050*/  IMAD.SHL.U32 R2, R0.reuse, 0x10, RZ ;  /* 0x0000001000027824 */ /* 0x040fe200078e00ff */
[----:B------:R-:W-:Y:S01]  /*2060*/  USHF.L.U32 UR24, UR24, 0x3, URZ ;  /* 0x0000000318187899 */ /* 0x000fe200080006ff */
[----:B-----5:R-:W-:Y:S01]  /*2070*/  SHF.R.U32.HI R3, RZ, 0x1, R0 ;  /* 0x00000001ff037819 */ /* 0x020fe20000011600 */
[----:B------:R-:W-:Y:S01]  /*2080*/  ULOP3.LUT UR4, UR4, 0x600000, URZ, 0xc0, !UPT ;  /* 0x0060000004047892 */ /* 0x000fe2000f8ec0ff */
[----:B------:R-:W-:Y:S01]  /*2090*/  IMAD.SHL.U32 R0, R0, 0x80, RZ ;  /* 0x0000008000007824 */ /* 0x000fe200078e00ff */
[----:B------:R-:W-:Y:S01]  /*20a0*/  ULOP3.LUT UR24, UR24, 0x20, URZ, 0xc0, !UPT ;  /* 0x0000002018187892 */ /* 0x000fe2000f8ec0ff */
[----:B------:R-:W-:Y:S02]  /*20b0*/  LOP3.LUT R2, R2, 0x70, RZ, 0xc0, !PT ;  /* 0x0000007002027812 */ /* 0x000fe400078ec0ff */
[----:B------:R-:W-:Y:S01]  /*20c0*/  ELECT P0, URZ, PT ;  /* 0x0000000000ff782f */ /* 0x000fe20003800000 */
[----:B------:R-:W-:Y:S01]  /*20d0*/  UIADD3 UR4, UPT, UPT, UR24, UR4, UR25 ;  /* 0x0000000418047290 */ /* 0x000fe2000fffe019 */
[----:B------:R-:W-:Y:S01]  /*20e0*/  LOP3.LUT R3, R2, 0x40, R3, 0x78, !PT ;  /* 0x0000004002037812 */ /* 0x000fe200078e7803 */
[----:B------:R-:W-:Y:S01]  /*20f0*/  UMOV UR9, UR30 ;  /* 0x0000001e00097c82 */ /* 0x000fe20008000000 */
[----:B------:R-:W-:Y:S01]  /*2100*/  ISETP.LT.U32.AND P0, PT, R36, 0x20, P0 ;  /* 0x000000202400780c */ /* 0x000fe20000701070 */
[----:B------:R-:W-:Y:S01]  /*2110*/  UMOV UR10, UR11 ;  /* 0x0000000b000a7c82 */ /* 0x000fe20008000000 */
[----:B------:R-:W-:-:S04]  /*2120*/  LOP3.LUT R0, R3, 0x3f80, R0, 0xf8, !PT ;  /* 0x00003f8003007812 */ /* 0x000fc800078ef800 */
[----:B------:R-:W2:Y:S01]  /*2130*/  LDTM.x32 R4, tmem[UR4] ;  /* 0x00000004000479ee */ /* 0x000ea200082c0000 */
[C---:B------:R-:W-:Y:S01]  /*2140*/  LOP3.LUT R2, R0.reuse, 0x10, RZ, 0x3c, !PT ;  /* 0x0000001000027812 */ /* 0x040fe200078e3cff */
[----:B------:R-:W-:Y:S01]  /*2150*/  NOP ;  /* 0x0000000000007918 */ /* 0x000fe20000000000 */
[----:B------:R-:W-:-:S04]  /*2160*/  LOP3.LUT R3, R0, 0x20, RZ, 0x3c, !PT ;  /* 0x0000002000037812 */ /* 0x000fc800078e3cff */
[----:B--2---:R-:W-:Y:S01]  /*2170*/  VOTEU.ANY UP1, P0 ;  /* 0x0000000000ff7886 */ /* 0x004fe20000020100 */
[----:B------:R-:W-:Y:S01]  /*2180*/  VOTEU.ANY UP0, P0 ;  /* 0x0000000000ff7886 */ /* 0x000fe20000000100 */
[----:B------:R-:W-:Y:S02]  /*2190*/  F2FP.F16.F32.PACK_AB R4, R5, R4 ;  /* 0x000000040504723e */ /* 0x000fe400000000ff */
[----:B------:R-:W-:Y:S02]  /*21a0*/  F2FP.F16.F32.PACK_AB R5, R7, R6 ;  /* 0x000000060705723e */ /* 0x000fe400000000ff */
[----:B------:R-:W-:Y:S02]  /*21b0*/  F2FP.F16.F32.PACK_AB R12, R13, R12 ;  /* 0x0000000c0d0c723e */ /* 0x000fe400000000ff */
[----:B------:R-:W-:Y:S02]  /*21c0*/  F2FP.F16.F32.PACK_AB R6, R9, R8 ;  /* 0x000000080906723e */ /* 0x000fe400000000ff */
[----:B------:R-:W-:-:S02]  /*21d0*/  F2FP.F16.F32.PACK_AB R7, R11, R10 ;  /* 0x0000000a0b07723e */ /* 0x000fc400000000ff */
[----:B------:R-:W-:Y:S02]  /*21e0*/  F2FP.F16.F32.PACK_AB R13, R15, R14 ;  /* 0x0000000e0f0d723e */ /* 0x000fe400000000ff */
[----:B------:R-:W-:Y:S01]  /*21f0*/  F2FP.F16.F32.PACK_AB R20, R21, R20 ;  /* 0x000000141514723e */ /* 0x000fe200000000ff */
[----:B---3--:R2:W-:Y:S01]  /*2200*/  STS.128 [R0+UR8], R4 ;  /* 0x0000000400007988 */ /* 0x0085e20008000c08 */
[----:B------:R-:W-:Y:S02]  /*2210*/  F2FP.F16.F32.PACK_AB R14, R17, R16 ;  /* 0x00000010110e723e */ /* 0x000fe400000000ff */
[----:B------:R-:W-:Y:S02]  /*2220*/  F2FP.F16.F32.PACK_AB R15, R19, R18 ;  /* 0x00000012130f723e */ /* 0x000fe400000000ff */
[----:B------:R-:W-:Y:S02]  /*2230*/  F2FP.F16.F32.PACK_AB R21, R23, R22 ;  /* 0x000000161715723e */ /* 0x000fe400000000ff */
[----:B------:R-:W-:Y:S01]  /*2240*/  F2FP.F16.F32.PACK_AB R28, R29, R28 ;  /* 0x0000001c1d1c723e */ /* 0x000fe200000000ff */
[----:B------:R2:W-:Y:S01]  /*2250*/  STS.128 [R2+UR8], R12 ;  /* 0x0000000c02007988 */ /* 0x0005e20008000c08 */
[----:B------:R-:W-:-:S02]  /*2260*/  F2FP.F16.F32.PACK_AB R22, R25, R24 ;  /* 0x000000181916723e */ /* 0x000fc400000000ff */
[----:B------:R-:W-:Y:S02]  /*2270*/  F2FP.F16.F32.PACK_AB R23, R27, R26 ;  /* 0x0000001a1b17723e */ /* 0x000fe400000000ff */
[----:B------:R-:W-:Y:S02]  /*2280*/  F2FP.F16.F32.PACK_AB R29, R31, R30 ;  /* 0x0000001e1f1d723e */ /* 0x000fe400000000ff */
[----:B------:R-:W-:Y:S01]  /*2290*/  F2FP.F16.F32.PACK_AB R30, R33, R32 ;  /* 0x00000020211e723e */ /* 0x000fe200000000ff */
[----:B------:R2:W-:Y:S01]  /*22a0*/  STS.128 [R3+UR8], R20 ;  /* 0x0000001403007988 */ /* 0x0005e20008000c08 */
[----:B------:R-:W-:Y:S02]  /*22b0*/  F2FP.F16.F32.PACK_AB R31, R35, R34 ;  /* 0x00000022231f723e */ /* 0x000fe400000000ff */
[----:B------:R-:W-:-:S05]  /*22c0*/  LOP3.LUT R8, R0, 0x30, RZ, 0x3c, !PT ;  /* 0x0000003000087812 */ /* 0x000fca00078e3cff */
[----:B------:R2:W-:Y:S01]  /*22d0*/  STS.128 [R8+UR8], R28 ;  /* 0x0000001c08007988 */ /* 0x0005e20008000c08 */
[----:B------:R3:W-:Y:S06]  /*22e0*/  MEMBAR.ALL.CTA ;  /* 0x0000000000007992 */ /* 0x0007ec0000008000 */
[----:B---3--:R-:W3:Y:S02]  /*22f0*/  FENCE.VIEW.ASYNC.S ;  /* 0x00000000000073c6 */ /* 0x008ee40000000000 */
[----:B---3--:R-:W-:Y:S06]  /*2300*/  BAR.SYNC.DEFER_BLOCKING 0x0 ;  /* 0x0000000000007b1d */ /* 0x008fec0000010000 */
[----:B------:R2:W-:Y:S01]  /*2310*/  @UP1 UTMASTG.2D [UR8], [UR14] ;  /* 0x000000080e0013b5 */ /* 0x0005e20008008000 */
[----:B------:R0:W-:Y:S01]  /*2320*/  UTMACMDFLUSH ;  /* 0x00000000000079b7 */ /* 0x0001e20000000000 */
[----:B------:R-:W-:-:S04]  /*2330*/  DEPBAR.LE SB0, 0x0 ;  /* 0x000080000000791a */ /* 0x000fc80000000000 */
[----:B------:R-:W-:Y:S08]  /*2340*/  BAR.SYNC.DEFER_BLOCKING 0x0 ;  /* 0x0000000000007b1d */ /* 0x000ff00000010000 */
[----:B------:R-:W-:Y:S06]  /*2350*/  BAR.SYNC.DEFER_BLOCKING 0x0 ;  /* 0x0000000000007b1d */ /* 0x000fec0000010000 */
[----:B--2---:R-:W-:Y:S05]  /*2360*/  @P2 BRA `(.L_x_63) ;  /* 0x0000000000a02947 */ /* 0x004fea0003800000 */
[----:B------:R-:W2:Y:S01]  /*2370*/  S2UR UR5, SR_CgaCtaId ;  /* 0x00000000000579c3 */ /* 0x000ea20000008800 */
[----:B------:R-:W-:Y:S01]  /*2380*/  NOP ;  /* 0x0000000000007918 */ /* 0x000fe20000000000 */
[----:B------:R-:W-:Y:S01]  /*2390*/  UMOV UR4, 0x50 ;  /* 0x0000005000047882 */ /* 0x000fe20000000000 */
[----:B------:R-:W-:Y:S02]  /*23a0*/  IMAD.U32 R0, RZ, RZ, UR25 ;  /* 0x00000019ff007e24 */ /* 0x000fe4000f8e00ff */
[----:B------:R-:W-:Y:S02]  /*23b0*/  IMAD.MOV.U32 R3, RZ, RZ, 0x3 ;  /* 0x00000003ff037424 */ /* 0x000fe400078e00ff */
[----:B------:R-:W-:Y:S01]  /*23c0*/  IMAD.MOV.U32 R7, RZ, RZ, 0x1 ;  /* 0x00000001ff077424 */ /* 0x000fe200078e00ff */
[----:B------:R-:W-:-:S04]  /*23d0*/  LOP3.LUT R0, R0, 0xffff, RZ, 0xc0, !PT ;  /* 0x0000ffff00007812 */ /* 0x000fc800078ec0ff */
[----:B------:R-:W-:-:S05]  /*23e0*/  SHF.R.U32.HI R0, RZ, 0x5, R0 ;  /* 0x00000005ff007819 */ /* 0x000fca0000011600 */
[----:B------:R-:W-:Y:S01]  /*23f0*/  VIADD R2, R0, 0x10 ;  /* 0x0000001000027836 */ /* 0x000fe20000000000 */
[----:B------:R-:W-:Y:S01]  /*2400*/  SHF.L.U32 R0, R3, R0, RZ ;  /* 0x0000000003007219 */ /* 0x000fe200000006ff */
[----:B--2---:R-:W-:-:S03]  /*2410*/  ULEA UR6, UR5, UR4, 0x18 ;  /* 0x0000000405067291 */ /* 0x004fc6000f8ec0ff */
[----:B------:R-:W-:-:S04]  /*2420*/  SHF.L.U32 R3, R7, R2, RZ ;  /* 0x0000000207037219 */ /* 0x000fc800000006ff */
[----:B------:R-:W-:Y:S02]  /*2430*/  LOP3.LUT R0, R3, R0, RZ, 0xfc, !PT ;  /* 0x0000000003007212 */ /* 0x000fe400078efcff */
[----:B------:R-:W2:Y:S02]  /*2440*/  LDS R5, [UR6] ;  /* 0x00000006ff057984 */ /* 0x000ea40008000800 */
[C---:B------:R-:W-:Y:S02]  /*2450*/  LOP3.LUT R2, R0.reuse, 0xffff, RZ, 0xc0, !PT ;  /* 0x0000ffff00027812 */ /* 0x040fe400078ec0ff */
[----:B--2---:R-:W-:-:S04]  /*2460*/  LOP3.LUT R3, R0, 0xffff, R5, 0x80, !PT ;  /* 0x0000ffff00037812 */ /* 0x004fc800078e8005 */
[----:B------:R-:W-:-:S13]  /*2470*/  ISETP.NE.AND P0, PT, R3, R2, PT ;  /* 0x000000020300720c */ /* 0x000fda0003f05270 */
[----:B------:R-:W-:Y:S05]  /*2480*/  @P0 BRA `(.L_x_64) ;  /* 0x0000000000500947 */ /* 0x000fea0003800000 */
[----:B------:R-:W-:Y:S02]  /*2490*/  SHF.R.U32.HI R5, RZ, 0x10, R5 ;  /* 0x00000010ff057819 */ /* 0x000fe40000011605 */
[----:B------:R-:W-:-:S04]  /*24a0*/  SHF.R.U32.HI R2, RZ, 0x10, R0 ;  /* 0x00000010ff027819 */ /* 0x000fc80000011600 */
[----:B------:R-:W-:-:S04]  /*24b0*/  LOP3.LUT R5, R5, R2, RZ, 0xc0, !PT ;  /* 0x0000000205057212 */ /* 0x000fc800078ec0ff */
[----:B------:R-:W-:-:S13]  /*24c0*/  ISETP.NE.AND P0, PT, R5, R2, PT ;  /* 0x000000020500720c */ /* 0x000fda0003f05270 */
[----:B------:R-:W-:Y:S05]  /*24d0*/  @P0 BRA `(.L_x_65) ;  /* 0x0000000000300947 */ /* 0x000fea0003800000 */
[----:B------:R-:W-:Y:S01]  /*24e0*/  R2UR UR4, R0 ;  /* 0x00000000000472ca */ /* 0x000fe200000e0000 */
[----:B------:R-:W-:Y:S01]  /*24f0*/  VOTEU.ANY UR5, UPT, PT ;  /* 0x0000000000057886 */ /* 0x000fe200038e0100 */
[----:B------:R-:W2:Y:S01]  /*2500*/  S2R R0, SR_LANEID ;  /* 0x0000000000007919 */ /* 0x000ea20000000000 */
[----:B------:R-:W-:-:S10]  /*2510*/  UFLO.U32 UR5, UR5 ;  /* 0x00000005000572bd */ /* 0x000fd400080e0000 */
[----:B------:R-:W-:-:S06]  /*2520*/  ULOP3.LUT UR4, URZ, UR4, URZ, 0x33, !UPT ;  /* 0x00000004ff047292 */ /* 0x000fcc000f8e33ff */
[----:B------:R-:W-:-:S04]  /*2530*/  IMAD.U32 R2, RZ, RZ, UR4 ;  /* 0x00000004ff027e24 */ /* 0x000fc8000f8e00ff */
[----:B------:R-:W3:Y:S02]  /*2540*/  REDUX UR7, R2 ;  /* 0x00000000020773c4 */ /* 0x000ee40000000000 */
[----:B------:R4:W-:Y:S01]  /*2550*/  UTCATOMSWS.AND URZ, UR4 ;  /* 0x0000000400ff79e3 */ /* 0x0009e20008000000 */
[----:B--2---:R-:W-:Y:S01]  /*2560*/  ISETP.EQ.U32.AND P0, PT, R0, UR5, PT ;  /* 0x0000000500007c0c */ /* 0x004fe2000bf02070 */
[----:B---3--:R-:W-:-:S12]  /*2570*/  IMAD.U32 R0, RZ, RZ, UR7 ;  /* 0x00000007ff007e24 */ /* 0x008fd8000f8e00ff */
[----:B------:R4:W-:Y:S01]  /*2580*/  @P0 ATOMS.AND RZ, [UR6], R0 ;  /* 0x00000000ffff098c */ /* 0x0009e2000a800006 */
[----:B------:R-:W-:Y:S05]  /*2590*/  BRA `(.L_x_63) ;  /* 0x0000000000147947 */ /* 0x000fea0003800000 */
.L_x_65:
[----:B------:R-:W-:-:S07]  /*25a0*/  MOV R2, 0x25c0 ;  /* 0x000025c000027802 */ /* 0x000fce0000000f00 */
[----:B-1----:R-:W-:Y:S05]  /*25b0*/  CALL.REL.NOINC `($__internal_0_$__cuda_sm10x_tcgen05_guardrail_trap_col_being_dealloced_not_returned_by_alloc) ;  /* 0x0000000000447944 */ /* 0x002fea0003c00000 */
[----:B------:R-:W-:Y:S05]  /*25c0*/  BRA `(.L_x_63) ;  /* 0x0000000000087947 */ /* 0x000fea0003800000 */
.L_x_64:
[----:B------:R-:W-:-:S07]  /*25d0*/  MOV R2, 0x25f0 ;  /* 0x000025f000027802 */ /* 0x000fce0000000f00 */
[----:B-1----:R-:W-:Y:S05]  /*25e0*/  CALL.REL.NOINC `($__internal_2_$__cuda_sm10x_tcgen05_guardrail_trap_unallocated_columns_being_dealloced) ;  /* 0x0000000000507944 */ /* 0x002fea0003c00000 */
.L_x_63:
[----:B------:R-:W-:Y:S01]  /*25f0*/  NOP ;  /* 0x0000000000007918 */ /* 0x000fe20000000000 */
[----:B----4-:R-:W-:Y:S05]  /*2600*/  EXIT ;  /* 0x000000000000794d */ /* 0x010fea0003800000 */
.L_x_54:
[----:B------:R-:W2:Y:S02]  /*2610*/  SYNCS.PHASECHK.TRANS64.TRYWAIT P0, [UR8+0x6000], RZ ;  /* 0x006000ffff0075a7 */ /* 0x000ea40008001108 */
[----:B--2---:R-:W-:Y:S05]  /*2620*/  @!P0 BRA `(.L_x_54) ;  /* 0xfffffffc00f88947 */ /* 0x004fea000383ffff */
[----:B------:R-:W-:Y:S05]  /*2630*/  BRA `(.L_x_66) ;  /* 0xfffffff4001c7947 */ /* 0x000fea000383ffff */
.L_x_56:
[----:B------:R-:W2:Y:S02]  /*2640*/  SYNCS.PHASECHK.TRANS64.TRYWAIT P1, [UR8+0x6010], RZ ;  /* 0x006010ffff0075a7 */ /* 0x000ea40008021108 */
[----:B--2---:R-:W-:Y:S05]  /*2650*/  @!P1 BRA `(.L_x_56) ;  /* 0xfffffffc00f89947 */ /* 0x004fea000383ffff */
[----:B------:R-:W-:Y:S05]  /*2660*/  BRA `(.L_x_67) ;  /* 0xfffffff400787947 */ /* 0x000fea000383ffff */
.L_x_57:
[----:B------:R-:W3:Y:S02]  /*2670*/  SYNCS.PHASECHK.TRANS64.TRYWAIT P0, [UR8+0x6000], R3 ;  /* 0x00600003ff0075a7 */ /* 0x000ee40008001108 */
[----:B---3--:R-:W-:Y:S05]  /*2680*/  @!P0 BRA `(.L_x_57) ;  /* 0xfffffffc00f88947 */ /* 0x008fea000383ffff */
[----:B------:R-:W-:Y:S05]  /*2690*/  BRA `(.L_x_68) ;  /* 0xfffffff400e47947 */ /* 0x000fea000383ffff */
.L_x_59:
[----:B------:R-:W4:Y:S02]  /*26a0*/  SYNCS.PHASECHK.TRANS64.TRYWAIT P0, [UR8+0x6010], R3 ;  /* 0x00601003ff0075a7 */ /* 0x000f240008001108 */
[----:B----4-:R-:W-:Y:S05]  /*26b0*/  @!P0 BRA `(.L_x_59) ;  /* 0xfffffffc00f88947 */ /* 0x010fea000383ffff */
[----:B------:R-:W-:Y:S05]  /*26c0*/  BRA `(.L_x_69) ;  /* 0xfffffff800347947 */ /* 0x000fea000383ffff */
        .weak           $__internal_0_$__cuda_sm10x_tcgen05_guardrail_trap_col_being_dealloced_not_returned_by_alloc
        .type           $__internal_0_$__cuda_sm10x_tcgen05_guardrail_trap_col_being_dealloced_not_returned_by_alloc,@function
        .size           $__internal_0_$__cuda_sm10x_tcgen05_guardrail_trap_col_being_dealloced_not_returned_by_alloc,($__internal_1_$__cuda_sm10x_tcgen05_guardrail_trap_phase_invalid_during_alloc - $__internal_0_$__cuda_sm10x_tcgen05_guardrail_trap_col_being_dealloced_not_returned_by_alloc)
$__internal_0_$__cuda_sm10x_tcgen05_guardrail_trap_col_being_dealloced_not_returned_by_alloc:
[----:B------:R-:W-:Y:S05]  /*26d0*/  BPT.TRAP 0x1 ;  /* 0x000000040000795c */ /* 0x000fea0000300000 */
[----:B------:R-:W-:-:S04]  /*26e0*/  IMAD.MOV.U32 R3, RZ, RZ, 0x0 ;  /* 0x00000000ff037424 */ /* 0x000fc800078e00ff */
[----:B------:R-:W-:Y:S05]  /*26f0*/  RET.REL.NODEC R2 `(gluon_tcgen05) ;  /* 0xffffffd802407950 */ /* 0x000fea0003c3ffff */
        .weak           $__internal_1_$__cuda_sm10x_tcgen05_guardrail_trap_phase_invalid_during_alloc
        .type           $__internal_1_$__cuda_sm10x_tcgen05_guardrail_trap_phase_invalid_during_alloc,@function
        .size           $__internal_1_$__cuda_sm10x_tcgen05_guardrail_trap_phase_invalid_during_alloc,($__internal_2_$__cuda_sm10x_tcgen05_guardrail_trap_unallocated_columns_being_dealloced - $__internal_1_$__cuda_sm10x_tcgen05_guardrail_trap_phase_invalid_during_alloc)
$__internal_1_$__cuda_sm10x_tcgen05_guardrail_trap_phase_invalid_during_alloc:
[----:B------:R-:W-:Y:S05]  /*2700*/  BPT.TRAP 0x1 ;  /* 0x000000040000795c */ /* 0x000fea0000300000 */
[----:B------:R-:W-:-:S04]  /*2710*/  IMAD.MOV.U32 R3, RZ, RZ, 0x0 ;  /* 0x00000000ff037424 */ /* 0x000fc800078e00ff */
[----:B------:R-:W-:Y:S05]  /*2720*/  RET.REL.NODEC R2 `(gluon_tcgen05) ;  /* 0xffffffd802347950 */ /* 0x000fea0003c3ffff */
        .weak           $__internal_2_$__cuda_sm10x_tcgen05_guardrail_trap_unallocated_columns_being_dealloced
        .type           $__internal_2_$__cuda_sm10x_tcgen05_guardrail_trap_unallocated_columns_being_dealloced,@function
        .size           $__internal_2_$__cuda_sm10x_tcgen05_guardrail_trap_unallocated_columns_being_dealloced,(.L_x_73 - $__internal_2_$__cuda_sm10x_tcgen05_guardrail_trap_unallocated_columns_being_dealloced)
$__internal_2_$__cuda_sm10x_tcgen05_guardrail_trap_unallocated_columns_being_dealloced:
[----:B------:R-:W-:Y:S05]  /*2730*/  BPT.TRAP 0x1 ;  /* 0x000000040000795c */ /* 0x000fea0000300000 */
[----:B------:R-:W-:-:S04]  /*2740*/  IMAD.MOV.U32 R3, RZ, RZ, 0x0 ;  /* 0x00000000ff037424 */ /* 0x000fc800078e00ff */
[----:B------:R-:W-:Y:S05]  /*2750*/  RET.REL.NODEC R2 `(gluon_tcgen05) ;  /* 0xffffffd802287950 */ /* 0x000fea0003c3ffff */
.L_x_70:
[----:B------:R-:W-:-:S00]  /*2760*/  BRA `(.L_x_70) ;  /* 0xfffffffc00fc7947 */ /* 0x000fc0000383ffff */
[----:B------:R-:W-:-:S00]  /*2770*/  NOP ;  /* 0x0000000000007918 */ /* 0x000fc00000000000 */
        /* <DEDUP_REMOVED lines=8> */
.L_x_73:


//--------------------- .nv.shared.gluon_tcgen05  --------------------------
	.section	.nv.shared.gluon_tcgen05,"aw",@nobits
	.sectionflags	@""
	.align	16
	.zero		1024


//--------------------- .nv.shared.reserved.0     --------------------------
	.section	.nv.shared.reserved.0,"aw",@nobits
	.align	8
	.weak		__nv_reservedSMEM_offset_0_alias
	.size		__nv_reservedSMEM_offset_0_alias, 0, 64
	.other		__nv_reservedSMEM_offset_0_alias,@"STO_CUDA_RESERVED_SHARED STV_DEFAULT"
__nv_reservedSMEM_offset_0_alias:
	.zero		0
.nv.shared.reserved.0:
	.zero		64
	.weak		__nv_reservedSMEM_allocation_phase
	.type		__nv_reservedSMEM_allocation_phase,@object
	.size		__nv_reservedSMEM_allocation_phase,(.L_0 - __nv_reservedSMEM_allocation_phase)
__nv_reservedSMEM_allocation_phase:
	.zero		1
.L_0:
	.zero		7
	.weak		__nv_reservedSMEM_devtool_atexit_pc
	.type		__nv_reservedSMEM_devtool_atexit_pc,@object
	.size		__nv_reservedSMEM_devtool_atexit_pc,(__nv_reservedSMEM_allocation_mask - __nv_reservedSMEM_devtool_atexit_pc)
__nv_reservedSMEM_devtool_atexit_pc:
	.zero		8
	.weak		__nv_reservedSMEM_allocation_mask
	.type		__nv_reservedSMEM_allocation_mask,@object
	.size		__nv_reservedSMEM_allocation_mask,(.L_2 - __nv_reservedSMEM_allocation_mask)
__nv_reservedSMEM_allocation_mask:
	.zero		4
.L_2:


//--------------------- .nv.constant0.gluon_tcgen05 --------------------------
	.section	.nv.constant0.gluon_tcgen05,"a",@progbits
	.sectionflags	@""
	.align	4
.nv.constant0.gluon_tcgen05:
	.zero		976


//--------------------- SYMBOLS --------------------------

	.type		.nv.reservedSmem.offset0,@object
	.size		.nv.reservedSmem.offset0,0x4
	.type		.nv.reservedSmem.cap,@object
	.size		.nv.reservedSmem.cap,0x4
